	.target	sm_100a

	.elftype	@"ET_EXEC"


//--------------------- .note.nv.tkinfo           --------------------------
	.section	.note.nv.tkinfo,"",@"SHT_NOTE"
	.sectionflags	@"SHF_NOTE_NV_TKINFO"
	.tkinfo
        /*0018*/ 	.word	0x00000002
        /*0030*/ 	.string	""
        /*0030*/ 	.string	"ptxas"
        /*0030*/ 	.string	"Cuda compilation tools, release 13.0, V13.0.88"
        /*0030*/ 	.string	"Build cuda_13.0.r13.0/compiler.36424714_0"
        /*0030*/ 	.string	"-arch sm_100a -m 64 "



//--------------------- .note.nv.cuinfo           --------------------------
	.section	.note.nv.cuinfo,"",@"SHT_NOTE"
	.sectionflags	@"SHF_NOTE_NV_CUINFO"
        /*0018*/ 	.short	0x0002
        /*001a*/ 	.short	0x0064
        /*001c*/ 	.short	0x0082
	.zero		2


//--------------------- .nv.info                  --------------------------
	.section	.nv.info,"",@"SHT_CUDA_INFO"
	.align	4


	//----- nvinfo : EIATTR_REGCOUNT
	.align		4
        /*0000*/ 	.byte	0x04, 0x2f
        /*0002*/ 	.short	(.L_19 - .L_18)
	.align		4
.L_18:
        /*0004*/ 	.word	index@(_ZN7cutlass13device_kernelINS_4gemm6kernel13GemmUniversalIN4cute5tupleIJiiiiEEENS1_10collective13CollectiveMmaINS1_35MainloopSm100TmaUmmaWarpSpecializedILi3ELi2ELi4ENS5_IJNS4_1CILi2EEESB_NSA_ILi1EEEEEEEENS5_IJNSA_ILi64EEENSA_ILi128EEESF_EEENS_10bfloat16_tENS5_IJlSC_lEEESI_SJ_NS4_8TiledMMAINS4_8MMA_AtomIJNS4_20SM100_MMA_F16BF16_SSISI_SI_fLi64ELi128ELNS4_4UMMA5MajorE0ELSO_0ELNSN_7ScaleInE0ELSP_0EEEEEENS4_6LayoutINS5_IJSC_SC_SC_EEENS5_IJNSA_ILi0EEESU_SU_EEEEENS5_IJNS4_10UnderscoreESX_SX_EEEEENS4_23SM90_TMA_LOAD_MULTICASTENS4_14ComposedLayoutINS4_7SwizzleILi3ELi4ELi3EEENS4_18smem_ptr_flag_bitsILi16EEENSS_INS5_IJNSA_ILi8EEESF_EEENS5_IJSF_SC_EEEEEEEvNS4_8identityES10_S1A_vS1B_EENS_8epilogue10collective18CollectiveEpilogueINS1D_23Sm100TmaWarpSpecializedILi4ELi2ELi16ELb1ELb0EEEJSH_NS5_IJNSS_ISF_SC_EENSS_INSA_ILi32EEESC_EEEEESI_SJ_SI_SJ_NS1D_6fusion15FusionCallbacksIS1H_NS1M_17LinearCombinationISI_fSI_fLNS_15FloatRoundStyleE2EEESH_S1L_JEEENS4_5SM1004TMEM4LOAD26SM100_TMEM_LOAD_16dp256b4xENS4_13SM90_TMA_LOADENS11_INS12_ILi2ELi4ELi3EEES15_NSS_INS5_IJS16_S1J_EEENS5_IJS1J_SC_EEEEEEENS4_17SM75_U32x4_LDSM_NENS4_14SM90_TMA_STOREES21_NS4_17SM90_U32x4_STSM_NENS4_39AutoVectorizingCopyWithAssumedAlignmentILi128EEEEEEvvEEEEvNT_6ParamsE)
        /*0008*/ 	.word	0x00000044


	//----- nvinfo : EIATTR_FRAME_SIZE
	.align		4
.L_19:
        /*000c*/ 	.byte	0x04, 0x11
        /*000e*/ 	.short	(.L_21 - .L_20)
	.align		4
.L_20:
        /*0010*/ 	.word	index@($__internal_2_$__cuda_sm10x_tcgen05_guardrail_trap_unallocated_columns_being_dealloced)
        /*0014*/ 	.word	0x00000000


	//----- nvinfo : EIATTR_FRAME_SIZE
	.align		4
.L_21:
        /*0018*/ 	.byte	0x04, 0x11
        /*001a*/ 	.short	(.L_23 - .L_22)
	.align		4
.L_22:
        /*001c*/ 	.word	index@($__internal_1_$__cuda_sm10x_tcgen05_guardrail_trap_phase_invalid_during_alloc)
        /*0020*/ 	.word	0x00000000


	//----- nvinfo : EIATTR_FRAME_SIZE
	.align		4
.L_23:
        /*0024*/ 	.byte	0x04, 0x11
        /*0026*/ 	.short	(.L_25 - .L_24)
	.align		4
.L_24:
        /*0028*/ 	.word	index@($__internal_0_$__cuda_sm10x_tcgen05_guardrail_trap_col_being_dealloced_not_returned_by_alloc)
        /*002c*/ 	.word	0x00000000


	//----- nvinfo : EIATTR_FRAME_SIZE
	.align		4
.L_25:
        /*0030*/ 	.byte	0x04, 0x11
        /*0032*/ 	.short	(.L_27 - .L_26)
	.align		4
.L_26:
        /*0034*/ 	.word	index@(_ZN7cutlass13device_kernelINS_4gemm6kernel13GemmUniversalIN4cute5tupleIJiiiiEEENS1_10collective13CollectiveMmaINS1_35MainloopSm100TmaUmmaWarpSpecializedILi3ELi2ELi4ENS5_IJNS4_1CILi2EEESB_NSA_ILi1EEEEEEEENS5_IJNSA_ILi64EEENSA_ILi128EEESF_EEENS_10bfloat16_tENS5_IJlSC_lEEESI_SJ_NS4_8TiledMMAINS4_8MMA_AtomIJNS4_20SM100_MMA_F16BF16_SSISI_SI_fLi64ELi128ELNS4_4UMMA5MajorE0ELSO_0ELNSN_7ScaleInE0ELSP_0EEEEEENS4_6LayoutINS5_IJSC_SC_SC_EEENS5_IJNSA_ILi0EEESU_SU_EEEEENS5_IJNS4_10UnderscoreESX_SX_EEEEENS4_23SM90_TMA_LOAD_MULTICASTENS4_14ComposedLayoutINS4_7SwizzleILi3ELi4ELi3EEENS4_18smem_ptr_flag_bitsILi16EEENSS_INS5_IJNSA_ILi8EEESF_EEENS5_IJSF_SC_EEEEEEEvNS4_8identityES10_S1A_vS1B_EENS_8epilogue10collective18CollectiveEpilogueINS1D_23Sm100TmaWarpSpecializedILi4ELi2ELi16ELb1ELb0EEEJSH_NS5_IJNSS_ISF_SC_EENSS_INSA_ILi32EEESC_EEEEESI_SJ_SI_SJ_NS1D_6fusion15FusionCallbacksIS1H_NS1M_17LinearCombinationISI_fSI_fLNS_15FloatRoundStyleE2EEESH_S1L_JEEENS4_5SM1004TMEM4LOAD26SM100_TMEM_LOAD_16dp256b4xENS4_13SM90_TMA_LOADENS11_INS12_ILi2ELi4ELi3EEES15_NSS_INS5_IJS16_S1J_EEENS5_IJS1J_SC_EEEEEEENS4_17SM75_U32x4_LDSM_NENS4_14SM90_TMA_STOREES21_NS4_17SM90_U32x4_STSM_NENS4_39AutoVectorizingCopyWithAssumedAlignmentILi128EEEEEEvvEEEEvNT_6ParamsE)
        /*0038*/ 	.word	0x00000000


	//----- nvinfo : EIATTR_MIN_STACK_SIZE
	.align		4
.L_27:
        /*003c*/ 	.byte	0x04, 0x12
        /*003e*/ 	.short	(.L_29 - .L_28)
	.align		4
.L_28:
        /*0040*/ 	.word	index@(_ZN7cutlass13device_kernelINS_4gemm6kernel13GemmUniversalIN4cute5tupleIJiiiiEEENS1_10collective13CollectiveMmaINS1_35MainloopSm100TmaUmmaWarpSpecializedILi3ELi2ELi4ENS5_IJNS4_1CILi2EEESB_NSA_ILi1EEEEEEEENS5_IJNSA_ILi64EEENSA_ILi128EEESF_EEENS_10bfloat16_tENS5_IJlSC_lEEESI_SJ_NS4_8TiledMMAINS4_8MMA_AtomIJNS4_20SM100_MMA_F16BF16_SSISI_SI_fLi64ELi128ELNS4_4UMMA5MajorE0ELSO_0ELNSN_7ScaleInE0ELSP_0EEEEEENS4_6LayoutINS5_IJSC_SC_SC_EEENS5_IJNSA_ILi0EEESU_SU_EEEEENS5_IJNS4_10UnderscoreESX_SX_EEEEENS4_23SM90_TMA_LOAD_MULTICASTENS4_14ComposedLayoutINS4_7SwizzleILi3ELi4ELi3EEENS4_18smem_ptr_flag_bitsILi16EEENSS_INS5_IJNSA_ILi8EEESF_EEENS5_IJSF_SC_EEEEEEEvNS4_8identityES10_S1A_vS1B_EENS_8epilogue10collective18CollectiveEpilogueINS1D_23Sm100TmaWarpSpecializedILi4ELi2ELi16ELb1ELb0EEEJSH_NS5_IJNSS_ISF_SC_EENSS_INSA_ILi32EEESC_EEEEESI_SJ_SI_SJ_NS1D_6fusion15FusionCallbacksIS1H_NS1M_17LinearCombinationISI_fSI_fLNS_15FloatRoundStyleE2EEESH_S1L_JEEENS4_5SM1004TMEM4LOAD26SM100_TMEM_LOAD_16dp256b4xENS4_13SM90_TMA_LOADENS11_INS12_ILi2ELi4ELi3EEES15_NSS_INS5_IJS16_S1J_EEENS5_IJS1J_SC_EEEEEEENS4_17SM75_U32x4_LDSM_NENS4_14SM90_TMA_STOREES21_NS4_17SM90_U32x4_STSM_NENS4_39AutoVectorizingCopyWithAssumedAlignmentILi128EEEEEEvvEEEEvNT_6ParamsE)
        /*0044*/ 	.word	0x00000000
.L_29:


//--------------------- .nv.compat                --------------------------
	.section	.nv.compat,"",@"SHT_CUDA_COMPAT_INFO"
	.align	4
        /*0000*/ 	.byte	0x02, 0x09, 0x01, 0x00, 0x02, 0x02, 0x02, 0x00, 0x02, 0x05, 0x05, 0x00, 0x03, 0x07, 0x01, 0x01
        /*0010*/ 	.byte	0x02, 0x03, 0x01, 0x00, 0x02, 0x06, 0x01, 0x00, 0x04, 0x0b, 0x08, 0x00, 0x09, 0x00, 0x00, 0x00
        /*0020*/ 	.byte	0x00, 0x00, 0x00, 0x00


//--------------------- .nv.info._ZN7cutlass13device_kernelINS_4gemm6kernel13GemmUniversalIN4cute5tupleIJiiiiEEENS1_10collective13CollectiveMmaINS1_35MainloopSm100TmaUmmaWarpSpecializedILi3ELi2ELi4ENS5_IJNS4_1CILi2EEESB_NSA_ILi1EEEEEEEENS5_IJNSA_ILi64EEENSA_ILi128EEESF_EEENS_10bfloat16_tENS5_IJlSC_lEEESI_SJ_NS4_8TiledMMAINS4_8MMA_AtomIJNS4_20SM100_MMA_F16BF16_SSISI_SI_fLi64ELi128ELNS4_4UMMA5MajorE0ELSO_0ELNSN_7ScaleInE0ELSP_0EEEEEENS4_6LayoutINS5_IJSC_SC_SC_EEENS5_IJNSA_ILi0EEESU_SU_EEEEENS5_IJNS4_10UnderscoreESX_SX_EEEEENS4_23SM90_TMA_LOAD_MULTICASTENS4_14ComposedLayoutINS4_7SwizzleILi3ELi4ELi3EEENS4_18smem_ptr_flag_bitsILi16EEENSS_INS5_IJNSA_ILi8EEESF_EEENS5_IJSF_SC_EEEEEEEvNS4_8identityES10_S1A_vS1B_EENS_8epilogue10collective18CollectiveEpilogueINS1D_23Sm100TmaWarpSpecializedILi4ELi2ELi16ELb1ELb0EEEJSH_NS5_IJNSS_ISF_SC_EENSS_INSA_ILi32EEESC_EEEEESI_SJ_SI_SJ_NS1D_6fusion15FusionCallbacksIS1H_NS1M_17LinearCombinationISI_fSI_fLNS_15FloatRoundStyleE2EEESH_S1L_JEEENS4_5SM1004TMEM4LOAD26SM100_TMEM_LOAD_16dp256b4xENS4_13SM90_TMA_LOADENS11_INS12_ILi2ELi4ELi3EEES15_NSS_INS5_IJS16_S1J_EEENS5_IJS1J_SC_EEEEEEENS4_17SM75_U32x4_LDSM_NENS4_14SM90_TMA_STOREES21_NS4_17SM90_U32x4_STSM_NENS4_39AutoVectorizingCopyWithAssumedAlignmentILi128EEEEEEvvEEEEvNT_6ParamsE --------------------------
	.section	.nv.info._ZN7cutlass13device_kernelINS_4gemm6kernel13GemmUniversalIN4cute5tupleIJiiiiEEENS1_10collective13CollectiveMmaINS1_35MainloopSm100TmaUmmaWarpSpecializedILi3ELi2ELi4ENS5_IJNS4_1CILi2EEESB_NSA_ILi1EEEEEEEENS5_IJNSA_ILi64EEENSA_ILi128EEESF_EEENS_10bfloat16_tENS5_IJlSC_lEEESI_SJ_NS4_8TiledMMAINS4_8MMA_AtomIJNS4_20SM100_MMA_F16BF16_SSISI_SI_fLi64ELi128ELNS4_4UMMA5MajorE0ELSO_0ELNSN_7ScaleInE0ELSP_0EEEEEENS4_6LayoutINS5_IJSC_SC_SC_EEENS5_IJNSA_ILi0EEESU_SU_EEEEENS5_IJNS4_10UnderscoreESX_SX_EEEEENS4_23SM90_TMA_LOAD_MULTICASTENS4_14ComposedLayoutINS4_7SwizzleILi3ELi4ELi3EEENS4_18smem_ptr_flag_bitsILi16EEENSS_INS5_IJNSA_ILi8EEESF_EEENS5_IJSF_SC_EEEEEEEvNS4_8identityES10_S1A_vS1B_EENS_8epilogue10collective18CollectiveEpilogueINS1D_23Sm100TmaWarpSpecializedILi4ELi2ELi16ELb1ELb0EEEJSH_NS5_IJNSS_ISF_SC_EENSS_INSA_ILi32EEESC_EEEEESI_SJ_SI_SJ_NS1D_6fusion15FusionCallbacksIS1H_NS1M_17LinearCombinationISI_fSI_fLNS_15FloatRoundStyleE2EEESH_S1L_JEEENS4_5SM1004TMEM4LOAD26SM100_TMEM_LOAD_16dp256b4xENS4_13SM90_TMA_LOADENS11_INS12_ILi2ELi4ELi3EEES15_NSS_INS5_IJS16_S1J_EEENS5_IJS1J_SC_EEEEEEENS4_17SM75_U32x4_LDSM_NENS4_14SM90_TMA_STOREES21_NS4_17SM90_U32x4_STSM_NENS4_39AutoVectorizingCopyWithAssumedAlignmentILi128EEEEEEvvEEEEvNT_6ParamsE,"",@"SHT_CUDA_INFO"
	.sectionflags	@""
	.align	4


	//----- nvinfo : EIATTR_CUDA_API_VERSION
	.align		4
        /*0000*/ 	.byte	0x04, 0x37
        /*0002*/ 	.short	(.L_31 - .L_30)
.L_30:
        /*0004*/ 	.word	0x00000082


	//----- nvinfo : EIATTR_KPARAM_INFO
	.align		4
.L_31:
        /*0008*/ 	.byte	0x04, 0x17
        /*000a*/ 	.short	(.L_33 - .L_32)
.L_32:
        /*000c*/ 	.word	0x00000000
        /*0010*/ 	.short	0x0000
        /*0012*/ 	.short	0x0000
        /*0014*/ 	.byte	0x00, 0xf0, 0x01, 0x20


	//----- nvinfo : EIATTR_AT_ENTRY_FRAGMENTS
	.align		4
.L_33:
        /*0018*/ 	.byte	0x04, 0x4f
        /*001a*/ 	.short	(.L_35 - .L_34)


	//   ....[0]....
.L_34:
        /*001c*/ 	.word	0x00000006


	//----- nvinfo : EIATTR_RESERVED_SMEM_USED
	.align		4
.L_35:
        /*0020*/ 	.byte	0x01, 0x41
	.zero		2


	//----- nvinfo : EIATTR_SPARSE_MMA_MASK
	.align		4
        /*0024*/ 	.byte	0x03, 0x50
        /*0026*/ 	.short	0x0000


	//----- nvinfo : EIATTR_TCGEN05_1CTA_USED
	.align		4
        /*0028*/ 	.byte	0x01, 0x51
	.zero		2


	//----- nvinfo : EIATTR_MAXREG_COUNT
	.align		4
        /*002c*/ 	.byte	0x03, 0x1b
        /*002e*/ 	.short	0x00ff


	//----- nvinfo : EIATTR_NUM_BARRIERS
	.align		4
        /*0030*/ 	.byte	0x02, 0x4c
        /*0032*/ 	.byte	0x07
	.zero		1


	//----- nvinfo : EIATTR_EXTERNS
	.align		4
        /*0034*/ 	.byte	0x04, 0x0f
        /*0036*/ 	.short	(.L_37 - .L_36)


	//   ....[0]....
	.align		4
.L_36:
        /*0038*/ 	.word	index@(__assertfail)


	//----- nvinfo : EIATTR_MERCURY_ISA_VERSION
	.align		4
.L_37:
        /*003c*/ 	.byte	0x03, 0x5f
        /*003e*/ 	.short	0x0101


	//----- nvinfo : EIATTR_INT_WARP_WIDE_INSTR_OFFSETS
	.align		4
        /*0040*/ 	.byte	0x04, 0x31
        /*0042*/ 	.short	(.L_39 - .L_38)


	//   ....[0]....
.L_38:
        /*0044*/ 	.word	0x00003e20


	//   ....[1]....
        /*0048*/ 	.word	0x00003e50


	//   ....[2]....
        /*004c*/ 	.word	0x00003e70


	//   ....[3]....
        /*0050*/ 	.word	0x000049f0


	//   ....[4]....
        /*0054*/ 	.word	0x00004a60


	//   ....[5]....
        /*0058*/ 	.word	0x00004b30


	//   ....[6]....
        /*005c*/ 	.word	0x00004bb0


	//   ....[7]....
        /*0060*/ 	.word	0x00004ca0


	//   ....[8]....
        /*0064*/ 	.word	0x00004d20


	//   ....[9]....
        /*0068*/ 	.word	0x00004e00


	//   ....[10]....
        /*006c*/ 	.word	0x00004eb0


	//----- nvinfo : EIATTR_COOP_GROUP_MASK_REGIDS
	.align		4
.L_39:
        /*0070*/ 	.byte	0x04, 0x29
        /*0072*/ 	.short	(.L_41 - .L_40)


	//   ....[0]....
.L_40:
        /*0074*/ 	.word	0xffffffff


	//   ....[1]....
        /*0078*/ 	.word	0xffffffff


	//   ....[2]....
        /*007c*/ 	.word	0xffffffff


	//   ....[3]....
        /*0080*/ 	.word	0xffffffff


	//   ....[4]....
        /*0084*/ 	.word	0xffffffff


	//   ....[5]....
        /*0088*/ 	.word	0xffffffff


	//   ....[6]....
        /*008c*/ 	.word	0xffffffff


	//   ....[7]....
        /*0090*/ 	.word	0xffffffff


	//   ....[8]....
        /*0094*/ 	.word	0xffffffff


	//   ....[9]....
        /*0098*/ 	.word	0xffffffff


	//   ....[10]....
        /*009c*/ 	.word	0xffffffff


	//   ....[11]....
        /*00a0*/ 	.word	0xffffffff


	//   ....[12]....
        /*00a4*/ 	.word	0xffffffff


	//   ....[13]....
        /*00a8*/ 	.word	0xffffffff


	//----- nvinfo : EIATTR_COOP_GROUP_INSTR_OFFSETS
	.align		4
.L_41:
        /*00ac*/ 	.byte	0x04, 0x28
        /*00ae*/ 	.short	(.L_43 - .L_42)


	//   ....[0]....
.L_42:
        /*00b0*/ 	.word	0x00000080


	//   ....[1]....
        /*00b4*/ 	.word	0x000004f0


	//   ....[2]....
        /*00b8*/ 	.word	0x00000680


	//   ....[3]....
        /*00bc*/ 	.word	0x00000820


	//   ....[4]....
        /*00c0*/ 	.word	0x00000920


	//   ....[5]....
        /*00c4*/ 	.word	0x00000a90


	//   ....[6]....
        /*00c8*/ 	.word	0x00000c30


	//   ....[7]....
        /*00cc*/ 	.word	0x00000de0


	//   ....[8]....
        /*00d0*/ 	.word	0x000021b0


	//   ....[9]....
        /*00d4*/ 	.word	0x00003010


	//   ....[10]....
        /*00d8*/ 	.word	0x00003220


	//   ....[11]....
        /*00dc*/ 	.word	0x00003250


	//   ....[12]....
        /*00e0*/ 	.word	0x00003d00


	//   ....[13]....
        /*00e4*/ 	.word	0x00003f30


	//----- nvinfo : EIATTR_VRC_CTA_INIT_COUNT
	.align		4
.L_43:
        /*00e8*/ 	.byte	0x02, 0x4a
        /*00ea*/ 	.byte	0x80
	.zero		1


	//----- nvinfo : EIATTR_SYSCALL_OFFSETS
	.align		4
        /*00ec*/ 	.byte	0x04, 0x46
        /*00ee*/ 	.short	(.L_45 - .L_44)


	//   ....[0]....
.L_44:
        /*00f0*/ 	.word	0x00005b40


	//   ....[1]....
        /*00f4*/ 	.word	0x00005c30


	//   ....[2]....
        /*00f8*/ 	.word	0x000063c0


	//   ....[3]....
        /*00fc*/ 	.word	0x00006c70


	//   ....[4]....
        /*0100*/ 	.word	0x00007500


	//   ....[5]....
        /*0104*/ 	.word	0x00007d80


	//----- nvinfo : EIATTR_MBARRIER_INSTR_OFFSETS
	.align		4
.L_45:
        /*0108*/ 	.byte	0x04, 0x39
        /*010a*/ 	.short	(.L_47 - .L_46)


	//   ....[0]....
.L_46:
        /*010c*/ 	.word	0x00000610
        /*0110*/ 	.word	0x000000ff
        /*0114*/ 	.word	0x00000000
        /*0118*/ 	.short	0x0100
        /*011a*/ 	.byte	0x04
	.zero		1


	//   ....[1]....
        /*011c*/ 	.word	0x00000620
        /*0120*/ 	.word	0x000000ff
        /*0124*/ 	.word	0x00000018
        /*0128*/ 	.short	0x0100
        /*012a*/ 	.byte	0x04
	.zero		1


	//   ....[2]....
        /*012c*/ 	.word	0x00000630
        /*0130*/ 	.word	0x000000ff
        /*0134*/ 	.word	0x00000008
        /*0138*/ 	.short	0x0100
        /*013a*/ 	.byte	0x04
	.zero		1


	//   ....[3]....
        /*013c*/ 	.word	0x00000640
        /*0140*/ 	.word	0x000000ff
        /*0144*/ 	.word	0x00000020
        /*0148*/ 	.short	0x0100
        /*014a*/ 	.byte	0x04
	.zero		1


	//   ....[4]....
        /*014c*/ 	.word	0x00000650
        /*0150*/ 	.word	0x000000ff
        /*0154*/ 	.word	0x00000010
        /*0158*/ 	.short	0x0100
        /*015a*/ 	.byte	0x04
	.zero		1


	//   ....[5]....
        /*015c*/ 	.word	0x00000660
        /*0160*/ 	.word	0x000000ff
        /*0164*/ 	.word	0x00000028
        /*0168*/ 	.short	0x0100
        /*016a*/ 	.byte	0x04
	.zero		1


	//   ....[6]....
        /*016c*/ 	.word	0x00000790
        /*0170*/ 	.word	0x000000ff
        /*0174*/ 	.word	0x00000030
        /*0178*/ 	.short	0x0100
        /*017a*/ 	.byte	0x04
	.zero		1


	//   ....[7]....
        /*017c*/ 	.word	0x000007a0
        /*0180*/ 	.word	0x000000ff
        /*0184*/ 	.word	0x00000050
        /*0188*/ 	.short	0x0100
        /*018a*/ 	.byte	0x04
	.zero		1


	//   ....[8]....
        /*018c*/ 	.word	0x000007b0
        /*0190*/ 	.word	0x000000ff
        /*0194*/ 	.word	0x00000038
        /*0198*/ 	.short	0x0100
        /*019a*/ 	.byte	0x04
	.zero		1


	//   ....[9]....
        /*019c*/ 	.word	0x000007c0
        /*01a0*/ 	.word	0x000000ff
        /*01a4*/ 	.word	0x00000058
        /*01a8*/ 	.short	0x0100
        /*01aa*/ 	.byte	0x04
	.zero		1


	//   ....[10]....
        /*01ac*/ 	.word	0x000007d0
        /*01b0*/ 	.word	0x000000ff
        /*01b4*/ 	.word	0x00000040
        /*01b8*/ 	.short	0x0100
        /*01ba*/ 	.byte	0x04
	.zero		1


	//   ....[11]....
        /*01bc*/ 	.word	0x000007e0
        /*01c0*/ 	.word	0x000000ff
        /*01c4*/ 	.word	0x00000060
        /*01c8*/ 	.short	0x0100
        /*01ca*/ 	.byte	0x04
	.zero		1


	//   ....[12]....
        /*01cc*/ 	.word	0x000007f0
        /*01d0*/ 	.word	0x000000ff
        /*01d4*/ 	.word	0x00000048
        /*01d8*/ 	.short	0x0100
        /*01da*/ 	.byte	0x04
	.zero		1


	//   ....[13]....
        /*01dc*/ 	.word	0x00000800
        /*01e0*/ 	.word	0x000000ff
        /*01e4*/ 	.word	0x00000068
        /*01e8*/ 	.short	0x0100
        /*01ea*/ 	.byte	0x04
	.zero		1


	//   ....[14]....
        /*01ec*/ 	.word	0x000008f0
        /*01f0*/ 	.word	0x000000ff
        /*01f4*/ 	.word	0x00000070
        /*01f8*/ 	.short	0x0100
        /*01fa*/ 	.byte	0x06
	.zero		1


	//   ....[15]....
        /*01fc*/ 	.word	0x00000900
        /*0200*/ 	.word	0x000000ff
        /*0204*/ 	.word	0x00000078
        /*0208*/ 	.short	0x0100
        /*020a*/ 	.byte	0x06
	.zero		1


	//   ....[16]....
        /*020c*/ 	.word	0x00000a40
        /*0210*/ 	.word	0x000000ff
        /*0214*/ 	.word	0x00000080
        /*0218*/ 	.short	0x0100
        /*021a*/ 	.byte	0x06
	.zero		1


	//   ....[17]....
        /*021c*/ 	.word	0x00000a50
        /*0220*/ 	.word	0x000000ff
        /*0224*/ 	.word	0x00000090
        /*0228*/ 	.short	0x0100
        /*022a*/ 	.byte	0x06
	.zero		1


	//   ....[18]....
        /*022c*/ 	.word	0x00000a60
        /*0230*/ 	.word	0x000000ff
        /*0234*/ 	.word	0x00000088
        /*0238*/ 	.short	0x0100
        /*023a*/ 	.byte	0x06
	.zero		1


	//   ....[19]....
        /*023c*/ 	.word	0x00000a70
        /*0240*/ 	.word	0x000000ff
        /*0244*/ 	.word	0x00000098
        /*0248*/ 	.short	0x0100
        /*024a*/ 	.byte	0x06
	.zero		1


	//   ....[20]....
        /*024c*/ 	.word	0x00000ba0
        /*0250*/ 	.word	0x000000ff
        /*0254*/ 	.word	0x000000a0
        /*0258*/ 	.short	0x0100
        /*025a*/ 	.byte	0x04
	.zero		1


	//   ....[21]....
        /*025c*/ 	.word	0x00000bb0
        /*0260*/ 	.word	0x000000ff
        /*0264*/ 	.word	0x000000c0
        /*0268*/ 	.short	0x0100
        /*026a*/ 	.byte	0x04
	.zero		1


	//   ....[22]....
        /*026c*/ 	.word	0x00000bc0
        /*0270*/ 	.word	0x000000ff
        /*0274*/ 	.word	0x000000a8
        /*0278*/ 	.short	0x0100
        /*027a*/ 	.byte	0x04
	.zero		1


	//   ....[23]....
        /*027c*/ 	.word	0x00000bd0
        /*0280*/ 	.word	0x000000ff
        /*0284*/ 	.word	0x000000c8
        /*0288*/ 	.short	0x0100
        /*028a*/ 	.byte	0x04
	.zero		1


	//   ....[24]....
        /*028c*/ 	.word	0x00000be0
        /*0290*/ 	.word	0x000000ff
        /*0294*/ 	.word	0x000000b0
        /*0298*/ 	.short	0x0100
        /*029a*/ 	.byte	0x04
	.zero		1


	//   ....[25]....
        /*029c*/ 	.word	0x00000bf0
        /*02a0*/ 	.word	0x000000ff
        /*02a4*/ 	.word	0x000000d0
        /*02a8*/ 	.short	0x0100
        /*02aa*/ 	.byte	0x04
	.zero		1


	//   ....[26]....
        /*02ac*/ 	.word	0x00000c00
        /*02b0*/ 	.word	0x000000ff
        /*02b4*/ 	.word	0x000000b8
        /*02b8*/ 	.short	0x0100
        /*02ba*/ 	.byte	0x04
	.zero		1


	//   ....[27]....
        /*02bc*/ 	.word	0x00000c10
        /*02c0*/ 	.word	0x000000ff
        /*02c4*/ 	.word	0x000000d8
        /*02c8*/ 	.short	0x0100
        /*02ca*/ 	.byte	0x04
	.zero		1


	//   ....[28]....
        /*02cc*/ 	.word	0x00000d00
        /*02d0*/ 	.word	0x000000ff
        /*02d4*/ 	.word	0x000000e0
        /*02d8*/ 	.short	0x0100
        /*02da*/ 	.byte	0x04
	.zero		1


	//   ....[29]....
        /*02dc*/ 	.word	0x00000d10
        /*02e0*/ 	.word	0x000000ff
        /*02e4*/ 	.word	0x000000f0
        /*02e8*/ 	.short	0x0100
        /*02ea*/ 	.byte	0x04
	.zero		1


	//   ....[30]....
        /*02ec*/ 	.word	0x00000d20
        /*02f0*/ 	.word	0x000000ff
        /*02f4*/ 	.word	0x000000e8
        /*02f8*/ 	.short	0x0100
        /*02fa*/ 	.byte	0x04
	.zero		1


	//   ....[31]....
        /*02fc*/ 	.word	0x00000d30
        /*0300*/ 	.word	0x000000ff
        /*0304*/ 	.word	0x000000f8
        /*0308*/ 	.short	0x0100
        /*030a*/ 	.byte	0x04
	.zero		1


	//   ....[32]....
        /*030c*/ 	.word	0x00001a20
        /*0310*/ 	.word	0x00000000
        /*0314*/ 	.word	0x000000f0
        /*0318*/ 	.short	0x010a
        /*031a*/ 	.byte	0xff
	.zero		1


	//   ....[33]....
        /*031c*/ 	.word	0x00001a50
        /*0320*/ 	.word	0x00000000
        /*0324*/ 	.word	0x000000e0
        /*0328*/ 	.short	0x0101
        /*032a*/ 	.byte	0xff
	.zero		1


	//   ....[34]....
        /*032c*/ 	.word	0x00001b00
        /*0330*/ 	.word	0x000000ff
        /*0334*/ 	.word	0x00000018
        /*0338*/ 	.short	0x010a
        /*033a*/ 	.byte	0x04
	.zero		1


	//   ....[35]....
        /*033c*/ 	.word	0x00001b90
        /*0340*/ 	.word	0x000000ff
        /*0344*/ 	.word	0x00000018
        /*0348*/ 	.short	0x010a
        /*034a*/ 	.byte	0x21
	.zero		1


	//   ....[36]....
        /*034c*/ 	.word	0x00001d20
        /*0350*/ 	.word	0x000000ff
        /*0354*/ 	.word	0x00000018
        /*0358*/ 	.short	0x010a
        /*035a*/ 	.byte	0x05
	.zero		1


	//   ....[37]....
        /*035c*/ 	.word	0x00001e70
        /*0360*/ 	.word	0x000000ff
        /*0364*/ 	.word	0x00000078
        /*0368*/ 	.short	0x0101
        /*036a*/ 	.byte	0x15
	.zero		1


	//   ....[38]....
        /*036c*/ 	.word	0x00001e90
        /*0370*/ 	.word	0x000000ff
        /*0374*/ 	.word	0x00000018
        /*0378*/ 	.short	0x010a
        /*037a*/ 	.byte	0x04
	.zero		1


	//   ....[39]....
        /*037c*/ 	.word	0x00001f10
        /*0380*/ 	.word	0x000000ff
        /*0384*/ 	.word	0x00000018
        /*0388*/ 	.short	0x010a
        /*038a*/ 	.byte	0x11
	.zero		1


	//   ....[40]....
        /*038c*/ 	.word	0x000020a0
        /*0390*/ 	.word	0x000000ff
        /*0394*/ 	.word	0x00000018
        /*0398*/ 	.short	0x010a
        /*039a*/ 	.byte	0x05
	.zero		1


	//   ....[41]....
        /*039c*/ 	.word	0x000021e0
        /*03a0*/ 	.word	0x00000003
        /*03a4*/ 	.word	0x00000080
        /*03a8*/ 	.short	0x010a
        /*03aa*/ 	.byte	0xff
	.zero		1


	//   ....[42]....
        /*03ac*/ 	.word	0x00002330
        /*03b0*/ 	.word	0x00000000
        /*03b4*/ 	.word	0x00000000
        /*03b8*/ 	.short	0x0101
        /*03ba*/ 	.byte	0xff
	.zero		1


	//   ....[43]....
        /*03bc*/ 	.word	0x000028f0
        /*03c0*/ 	.word	0x000000ff
        /*03c4*/ 	.word	0x00000000
        /*03c8*/ 	.short	0x010a
        /*03ca*/ 	.byte	0x04
	.zero		1


	//   ....[44]....
        /*03cc*/ 	.word	0x00002980
        /*03d0*/ 	.word	0x000000ff
        /*03d4*/ 	.word	0x00000000
        /*03d8*/ 	.short	0x010a
        /*03da*/ 	.byte	0x05
	.zero		1


	//   ....[45]....
        /*03dc*/ 	.word	0x00002a20
        /*03e0*/ 	.word	0x00000000
        /*03e4*/ 	.word	0x00000000
        /*03e8*/ 	.short	0x010a
        /*03ea*/ 	.byte	0xff
	.zero		1


	//   ....[46]....
        /*03ec*/ 	.word	0x00002b60
        /*03f0*/ 	.word	0x00000002
        /*03f4*/ 	.word	0x000000e0
        /*03f8*/ 	.short	0x010a
        /*03fa*/ 	.byte	0xff
	.zero		1


	//   ....[47]....
        /*03fc*/ 	.word	0x00002bd0
        /*0400*/ 	.word	0x00000002
        /*0404*/ 	.word	0x00000000
        /*0408*/ 	.short	0x0101
        /*040a*/ 	.byte	0xff
	.zero		1


	//   ....[48]....
        /*040c*/ 	.word	0x00002bf0
        /*0410*/ 	.word	0x000000ff
        /*0414*/ 	.word	0x00000090
        /*0418*/ 	.short	0x010a
        /*041a*/ 	.byte	0x04
	.zero		1


	//   ....[49]....
        /*041c*/ 	.word	0x00002d10
        /*0420*/ 	.word	0x00000002
        /*0424*/ 	.word	0x00000080
        /*0428*/ 	.short	0x010a
        /*042a*/ 	.byte	0xff
	.zero		1


	//   ....[50]....
        /*042c*/ 	.word	0x00002e10
        /*0430*/ 	.word	0x00000002
        /*0434*/ 	.word	0x00000000
        /*0438*/ 	.short	0x0101
        /*043a*/ 	.byte	0xff
	.zero		1


	//   ....[51]....
        /*043c*/ 	.word	0x00002ea0
        /*0440*/ 	.word	0x000000ff
        /*0444*/ 	.word	0x00000090
        /*0448*/ 	.short	0x0106
        /*044a*/ 	.byte	0x04
	.zero		1


	//   ....[52]....
        /*044c*/ 	.word	0x00002ec0
        /*0450*/ 	.word	0x000000ff
        /*0454*/ 	.word	0x00000090
        /*0458*/ 	.short	0x010a
        /*045a*/ 	.byte	0x04
	.zero		1


	//   ....[53]....
        /*045c*/ 	.word	0x00002f50
        /*0460*/ 	.word	0x000000ff
        /*0464*/ 	.word	0x00000090
        /*0468*/ 	.short	0x0106
        /*046a*/ 	.byte	0x07
	.zero		1


	//   ....[54]....
        /*046c*/ 	.word	0x00002f90
        /*0470*/ 	.word	0x00000000
        /*0474*/ 	.word	0x00000090
        /*0478*/ 	.short	0x010a
        /*047a*/ 	.byte	0xff
	.zero		1


	//   ....[55]....
        /*047c*/ 	.word	0x000034f0
        /*0480*/ 	.word	0x00000000
        /*0484*/ 	.word	0x00000080
        /*0488*/ 	.short	0x010a
        /*048a*/ 	.byte	0xff
	.zero		1


	//   ....[56]....
        /*048c*/ 	.word	0x000035f0
        /*0490*/ 	.word	0x00000003
        /*0494*/ 	.word	0x00000000
        /*0498*/ 	.short	0x0101
        /*049a*/ 	.byte	0xff
	.zero		1


	//   ....[57]....
        /*049c*/ 	.word	0x00003600
        /*04a0*/ 	.word	0x000000ff
        /*04a4*/ 	.word	0x00000000
        /*04a8*/ 	.short	0x010a
        /*04aa*/ 	.byte	0x04
	.zero		1


	//   ....[58]....
        /*04ac*/ 	.word	0x00003680
        /*04b0*/ 	.word	0x000000ff
        /*04b4*/ 	.word	0x000000c0
        /*04b8*/ 	.short	0x010a
        /*04ba*/ 	.byte	0x1f
	.zero		1


	//   ....[59]....
        /*04bc*/ 	.word	0x00003760
        /*04c0*/ 	.word	0x000000ff
        /*04c4*/ 	.word	0x00000000
        /*04c8*/ 	.short	0x010a
        /*04ca*/ 	.byte	0x05
	.zero		1


	//   ....[60]....
        /*04cc*/ 	.word	0x000038a0
        /*04d0*/ 	.word	0x000000ff
        /*04d4*/ 	.word	0x00000000
        /*04d8*/ 	.short	0x010a
        /*04da*/ 	.byte	0x04
	.zero		1


	//   ....[61]....
        /*04dc*/ 	.word	0x00003b30
        /*04e0*/ 	.word	0x000000ff
        /*04e4*/ 	.word	0x00000000
        /*04e8*/ 	.short	0x010a
        /*04ea*/ 	.byte	0x04
	.zero		1


	//   ....[62]....
        /*04ec*/ 	.word	0x00003bc0
        /*04f0*/ 	.word	0x000000ff
        /*04f4*/ 	.word	0x00000000
        /*04f8*/ 	.short	0x010a
        /*04fa*/ 	.byte	0x05
	.zero		1


	//   ....[63]....
        /*04fc*/ 	.word	0x00003c50
        /*0500*/ 	.word	0x000000ff
        /*0504*/ 	.word	0x00000000
        /*0508*/ 	.short	0x010a
        /*050a*/ 	.byte	0x05
	.zero		1


	//   ....[64]....
        /*050c*/ 	.word	0x00003ce0
        /*0510*/ 	.word	0x000000ff
        /*0514*/ 	.word	0x00000000
        /*0518*/ 	.short	0x010a
        /*051a*/ 	.byte	0x04
	.zero		1


	//   ....[65]....
        /*051c*/ 	.word	0x000041f0
        /*0520*/ 	.word	0x0000000c
        /*0524*/ 	.word	0x00000080
        /*0528*/ 	.short	0x010a
        /*052a*/ 	.byte	0xff
	.zero		1


	//   ....[66]....
        /*052c*/ 	.word	0x00004360
        /*0530*/ 	.word	0x00000000
        /*0534*/ 	.word	0x00000000
        /*0538*/ 	.short	0x0101
        /*053a*/ 	.byte	0xff
	.zero		1


	//   ....[67]....
        /*053c*/ 	.word	0x000047f0
        /*0540*/ 	.word	0x000000ff
        /*0544*/ 	.word	0x00000078
        /*0548*/ 	.short	0x010a
        /*054a*/ 	.byte	0x15
	.zero		1


	//   ....[68]....
        /*054c*/ 	.word	0x00004970
        /*0550*/ 	.word	0x000000ff
        /*0554*/ 	.word	0x00000050
        /*0558*/ 	.short	0x010a
        /*055a*/ 	.byte	0x15
	.zero		1


	//   ....[69]....
        /*055c*/ 	.word	0x00004ae0
        /*0560*/ 	.word	0x000000ff
        /*0564*/ 	.word	0x00000030
        /*0568*/ 	.short	0x010b
        /*056a*/ 	.byte	0x15
	.zero		1


	//   ....[70]....
        /*056c*/ 	.word	0x00004af0
        /*0570*/ 	.word	0x000000ff
        /*0574*/ 	.word	0x00000000
        /*0578*/ 	.short	0x0101
        /*057a*/ 	.byte	0x28
	.zero		1


	//   ....[71]....
        /*057c*/ 	.word	0x00004b00
        /*0580*/ 	.word	0x000000ff
        /*0584*/ 	.word	0x00000058
        /*0588*/ 	.short	0x010a
        /*058a*/ 	.byte	0x15
	.zero		1


	//   ....[72]....
        /*058c*/ 	.word	0x00004c50
        /*0590*/ 	.word	0x000000ff
        /*0594*/ 	.word	0x00000038
        /*0598*/ 	.short	0x010b
        /*059a*/ 	.byte	0x15
	.zero		1


	//   ....[73]....
        /*059c*/ 	.word	0x00004c60
        /*05a0*/ 	.word	0x000000ff
        /*05a4*/ 	.word	0x00000000
        /*05a8*/ 	.short	0x0101
        /*05aa*/ 	.byte	0x27
	.zero		1


	//   ....[74]....
        /*05ac*/ 	.word	0x00004c70
        /*05b0*/ 	.word	0x000000ff
        /*05b4*/ 	.word	0x00000060
        /*05b8*/ 	.short	0x010a
        /*05ba*/ 	.byte	0x15
	.zero		1


	//   ....[75]....
        /*05bc*/ 	.word	0x00004db0
        /*05c0*/ 	.word	0x000000ff
        /*05c4*/ 	.word	0x00000040
        /*05c8*/ 	.short	0x010b
        /*05ca*/ 	.byte	0x15
	.zero		1


	//   ....[76]....
        /*05cc*/ 	.word	0x00004dc0
        /*05d0*/ 	.word	0x000000ff
        /*05d4*/ 	.word	0x00000000
        /*05d8*/ 	.short	0x0101
        /*05da*/ 	.byte	0x26
	.zero		1


	//   ....[77]....
        /*05dc*/ 	.word	0x00004dd0
        /*05e0*/ 	.word	0x000000ff
        /*05e4*/ 	.word	0x00000068
        /*05e8*/ 	.short	0x010a
        /*05ea*/ 	.byte	0x15
	.zero		1


	//   ....[78]....
        /*05ec*/ 	.word	0x00004fd0
        /*05f0*/ 	.word	0x000000ff
        /*05f4*/ 	.word	0x00000048
        /*05f8*/ 	.short	0x010b
        /*05fa*/ 	.byte	0x15
	.zero		1


	//   ....[79]....
        /*05fc*/ 	.word	0x00004fe0
        /*0600*/ 	.word	0x000000ff
        /*0604*/ 	.word	0x00000000
        /*0608*/ 	.short	0x0101
        /*060a*/ 	.byte	0x25
	.zero		1


	//   ....[80]....
        /*060c*/ 	.word	0x00005010
        /*0610*/ 	.word	0x000000ff
        /*0614*/ 	.word	0x00000050
        /*0618*/ 	.short	0x010a
        /*061a*/ 	.byte	0x15
	.zero		1


	//   ....[81]....
        /*061c*/ 	.word	0x00005030
        /*0620*/ 	.word	0x000000ff
        /*0624*/ 	.word	0x00000058
        /*0628*/ 	.short	0x010a
        /*062a*/ 	.byte	0x15
	.zero		1


	//   ....[82]....
        /*062c*/ 	.word	0x00005050
        /*0630*/ 	.word	0x000000ff
        /*0634*/ 	.word	0x00000060
        /*0638*/ 	.short	0x010a
        /*063a*/ 	.byte	0x15
	.zero		1


	//   ....[83]....
        /*063c*/ 	.word	0x00005090
        /*0640*/ 	.word	0x00000000
        /*0644*/ 	.word	0x00000068
        /*0648*/ 	.short	0x010a
        /*064a*/ 	.byte	0xff
	.zero		1


	//   ....[84]....
        /*064c*/ 	.word	0x000053d0
        /*0650*/ 	.word	0x00000003
        /*0654*/ 	.word	0x00000080
        /*0658*/ 	.short	0x010a
        /*065a*/ 	.byte	0xff
	.zero		1


	//   ....[85]....
        /*065c*/ 	.word	0x00005550
        /*0660*/ 	.word	0x00000000
        /*0664*/ 	.word	0x00000000
        /*0668*/ 	.short	0x0101
        /*066a*/ 	.byte	0xff
	.zero		1


	//   ....[86]....
        /*066c*/ 	.word	0x00006070
        /*0670*/ 	.word	0x000000ff
        /*0674*/ 	.word	0x00000030
        /*0678*/ 	.short	0x010a
        /*067a*/ 	.byte	0x2c
	.zero		1


	//   ....[87]....
        /*067c*/ 	.word	0x000060b0
        /*0680*/ 	.word	0x0000001a
        /*0684*/ 	.word	0x000000a0
        /*0688*/ 	.short	0x010a
        /*068a*/ 	.byte	0xff
	.zero		1


	//   ....[88]....
        /*068c*/ 	.word	0x000061c0
        /*0690*/ 	.word	0x000000ff
        /*0694*/ 	.word	0x00000030
        /*0698*/ 	.short	0x010a
        /*069a*/ 	.byte	0x2c
	.zero		1


	//   ....[89]....
        /*069c*/ 	.word	0x000062a0
        /*06a0*/ 	.word	0x0000001a
        /*06a4*/ 	.word	0x000000a0
        /*06a8*/ 	.short	0x010a
        /*06aa*/ 	.byte	0xff
	.zero		1


	//   ....[90]....
        /*06ac*/ 	.word	0x000069d0
        /*06b0*/ 	.word	0x00000000
        /*06b4*/ 	.word	0x00000000
        /*06b8*/ 	.short	0x0101
        /*06ba*/ 	.byte	0xff
	.zero		1


	//   ....[91]....
        /*06bc*/ 	.word	0x000069e0
        /*06c0*/ 	.word	0x00000004
        /*06c4*/ 	.word	0x00000030
        /*06c8*/ 	.short	0x010a
        /*06ca*/ 	.byte	0xff
	.zero		1


	//   ....[92]....
        /*06cc*/ 	.word	0x00006aa0
        /*06d0*/ 	.word	0x00000004
        /*06d4*/ 	.word	0x00000030
        /*06d8*/ 	.short	0x010a
        /*06da*/ 	.byte	0xff
	.zero		1


	//   ....[93]....
        /*06dc*/ 	.word	0x00007260
        /*06e0*/ 	.word	0x00000000
        /*06e4*/ 	.word	0x00000000
        /*06e8*/ 	.short	0x0101
        /*06ea*/ 	.byte	0xff
	.zero		1


	//   ....[94]....
        /*06ec*/ 	.word	0x00007280
        /*06f0*/ 	.word	0x00000002
        /*06f4*/ 	.word	0x00000030
        /*06f8*/ 	.short	0x010a
        /*06fa*/ 	.byte	0xff
	.zero		1


	//   ....[95]....
        /*06fc*/ 	.word	0x00007330
        /*0700*/ 	.word	0x00000002
        /*0704*/ 	.word	0x00000030
        /*0708*/ 	.short	0x010a
        /*070a*/ 	.byte	0xff
	.zero		1


	//   ....[96]....
        /*070c*/ 	.word	0x00007ae0
        /*0710*/ 	.word	0x00000000
        /*0714*/ 	.word	0x00000000
        /*0718*/ 	.short	0x0101
        /*071a*/ 	.byte	0xff
	.zero		1


	//   ....[97]....
        /*071c*/ 	.word	0x00007b00
        /*0720*/ 	.word	0x00000003
        /*0724*/ 	.word	0x00000030
        /*0728*/ 	.short	0x010a
        /*072a*/ 	.byte	0xff
	.zero		1


	//   ....[98]....
        /*072c*/ 	.word	0x00007bb0
        /*0730*/ 	.word	0x00000003
        /*0734*/ 	.word	0x00000030
        /*0738*/ 	.short	0x010a
        /*073a*/ 	.byte	0xff
	.zero		1


	//   ....[99]....
        /*073c*/ 	.word	0x00007fc0
        /*0740*/ 	.word	0x000000ff
        /*0744*/ 	.word	0x00000000
        /*0748*/ 	.short	0x0101
        /*074a*/ 	.byte	0x04
	.zero		1


	//   ....[100]....
        /*074c*/ 	.word	0x000083d0
        /*0750*/ 	.word	0x00000000
        /*0754*/ 	.word	0x00000000
        /*0758*/ 	.short	0x0101
        /*075a*/ 	.byte	0xff
	.zero		1


	//   ....[101]....
        /*075c*/ 	.word	0x00008680
        /*0760*/ 	.word	0x000000ff
        /*0764*/ 	.word	0x00000000
        /*0768*/ 	.short	0x0101
        /*076a*/ 	.byte	0x04
	.zero		1


	//   ....[102]....
        /*076c*/ 	.word	0x000086a0
        /*0770*/ 	.word	0x00000000
        /*0774*/ 	.word	0x000000f0
        /*0778*/ 	.short	0x010a
        /*077a*/ 	.byte	0xff
	.zero		1


	//   ....[103]....
        /*077c*/ 	.word	0x00008700
        /*0780*/ 	.word	0x00000000
        /*0784*/ 	.word	0x00000018
        /*0788*/ 	.short	0x010a
        /*078a*/ 	.byte	0xff
	.zero		1


	//   ....[104]....
        /*078c*/ 	.word	0x00008760
        /*0790*/ 	.word	0x00000000
        /*0794*/ 	.word	0x00000018
        /*0798*/ 	.short	0x010a
        /*079a*/ 	.byte	0xff
	.zero		1


	//   ....[105]....
        /*079c*/ 	.word	0x000087b0
        /*07a0*/ 	.word	0x00000003
        /*07a4*/ 	.word	0x00000080
        /*07a8*/ 	.short	0x010a
        /*07aa*/ 	.byte	0xff
	.zero		1


	//   ....[106]....
        /*07ac*/ 	.word	0x00008810
        /*07b0*/ 	.word	0x00000000
        /*07b4*/ 	.word	0x00000000
        /*07b8*/ 	.short	0x010a
        /*07ba*/ 	.byte	0xff
	.zero		1


	//   ....[107]....
        /*07bc*/ 	.word	0x00008870
        /*07c0*/ 	.word	0x00000000
        /*07c4*/ 	.word	0x00000000
        /*07c8*/ 	.short	0x010a
        /*07ca*/ 	.byte	0xff
	.zero		1


	//   ....[108]....
        /*07cc*/ 	.word	0x000088c0
        /*07d0*/ 	.word	0x00000002
        /*07d4*/ 	.word	0x000000e0
        /*07d8*/ 	.short	0x010a
        /*07da*/ 	.byte	0xff
	.zero		1


	//   ....[109]....
        /*07dc*/ 	.word	0x00008920
        /*07e0*/ 	.word	0x00000002
        /*07e4*/ 	.word	0x00000090
        /*07e8*/ 	.short	0x010a
        /*07ea*/ 	.byte	0xff
	.zero		1


	//   ....[110]....
        /*07ec*/ 	.word	0x00008970
        /*07f0*/ 	.word	0x00000002
        /*07f4*/ 	.word	0x00000080
        /*07f8*/ 	.short	0x010a
        /*07fa*/ 	.byte	0xff
	.zero		1


	//   ....[111]....
        /*07fc*/ 	.word	0x000089d0
        /*0800*/ 	.word	0x00000000
        /*0804*/ 	.word	0x00000090
        /*0808*/ 	.short	0x010a
        /*080a*/ 	.byte	0xff
	.zero		1


	//   ....[112]....
        /*080c*/ 	.word	0x00008a20
        /*0810*/ 	.word	0x00000000
        /*0814*/ 	.word	0x00000080
        /*0818*/ 	.short	0x010a
        /*081a*/ 	.byte	0xff
	.zero		1


	//   ....[113]....
        /*081c*/ 	.word	0x00008a80
        /*0820*/ 	.word	0x00000002
        /*0824*/ 	.word	0x000000c0
        /*0828*/ 	.short	0x010a
        /*082a*/ 	.byte	0xff
	.zero		1


	//   ....[114]....
        /*082c*/ 	.word	0x00008ae0
        /*0830*/ 	.word	0x00000000
        /*0834*/ 	.word	0x00000000
        /*0838*/ 	.short	0x010a
        /*083a*/ 	.byte	0xff
	.zero		1


	//   ....[115]....
        /*083c*/ 	.word	0x00008b40
        /*0840*/ 	.word	0x00000000
        /*0844*/ 	.word	0x00000000
        /*0848*/ 	.short	0x010a
        /*084a*/ 	.byte	0xff
	.zero		1


	//   ....[116]....
        /*084c*/ 	.word	0x00008ba0
        /*0850*/ 	.word	0x00000000
        /*0854*/ 	.word	0x00000000
        /*0858*/ 	.short	0x010a
        /*085a*/ 	.byte	0xff
	.zero		1


	//   ....[117]....
        /*085c*/ 	.word	0x00008c00
        /*0860*/ 	.word	0x00000000
        /*0864*/ 	.word	0x00000000
        /*0868*/ 	.short	0x010a
        /*086a*/ 	.byte	0xff
	.zero		1


	//   ....[118]....
        /*086c*/ 	.word	0x00008c60
        /*0870*/ 	.word	0x00000000
        /*0874*/ 	.word	0x00000000
        /*0878*/ 	.short	0x010a
        /*087a*/ 	.byte	0xff
	.zero		1


	//   ....[119]....
        /*087c*/ 	.word	0x00008cb0
        /*0880*/ 	.word	0x0000000c
        /*0884*/ 	.word	0x00000080
        /*0888*/ 	.short	0x010a
        /*088a*/ 	.byte	0xff
	.zero		1


	//   ....[120]....
        /*088c*/ 	.word	0x00008d10
        /*0890*/ 	.word	0x00000000
        /*0894*/ 	.word	0x00000078
        /*0898*/ 	.short	0x010a
        /*089a*/ 	.byte	0xff
	.zero		1


	//   ....[121]....
        /*089c*/ 	.word	0x00008d70
        /*08a0*/ 	.word	0x00000000
        /*08a4*/ 	.word	0x00000050
        /*08a8*/ 	.short	0x010a
        /*08aa*/ 	.byte	0xff
	.zero		1


	//   ....[122]....
        /*08ac*/ 	.word	0x00008dd0
        /*08b0*/ 	.word	0x00000000
        /*08b4*/ 	.word	0x00000058
        /*08b8*/ 	.short	0x010a
        /*08ba*/ 	.byte	0xff
	.zero		1


	//   ....[123]....
        /*08bc*/ 	.word	0x00008e30
        /*08c0*/ 	.word	0x00000000
        /*08c4*/ 	.word	0x00000060
        /*08c8*/ 	.short	0x010a
        /*08ca*/ 	.byte	0xff
	.zero		1


	//   ....[124]....
        /*08cc*/ 	.word	0x00008e90
        /*08d0*/ 	.word	0x00000000
        /*08d4*/ 	.word	0x00000068
        /*08d8*/ 	.short	0x010a
        /*08da*/ 	.byte	0xff
	.zero		1


	//   ....[125]....
        /*08dc*/ 	.word	0x00008ef0
        /*08e0*/ 	.word	0x00000000
        /*08e4*/ 	.word	0x00000050
        /*08e8*/ 	.short	0x010a
        /*08ea*/ 	.byte	0xff
	.zero		1


	//   ....[126]....
        /*08ec*/ 	.word	0x00008f50
        /*08f0*/ 	.word	0x00000000
        /*08f4*/ 	.word	0x00000058
        /*08f8*/ 	.short	0x010a
        /*08fa*/ 	.byte	0xff
	.zero		1


	//   ....[127]....
        /*08fc*/ 	.word	0x00008fb0
        /*0900*/ 	.word	0x00000000
        /*0904*/ 	.word	0x00000060
        /*0908*/ 	.short	0x010a
        /*090a*/ 	.byte	0xff
	.zero		1


	//   ....[128]....
        /*090c*/ 	.word	0x00009000
        /*0910*/ 	.word	0x00000003
        /*0914*/ 	.word	0x00000080
        /*0918*/ 	.short	0x010a
        /*091a*/ 	.byte	0xff
	.zero		1


	//   ....[129]....
        /*091c*/ 	.word	0x00009060
        /*0920*/ 	.word	0x00000000
        /*0924*/ 	.word	0x00000030
        /*0928*/ 	.short	0x010a
        /*092a*/ 	.byte	0xff
	.zero		1


	//   ....[130]....
        /*092c*/ 	.word	0x000090b0
        /*0930*/ 	.word	0x0000001a
        /*0934*/ 	.word	0x000000a0
        /*0938*/ 	.short	0x010a
        /*093a*/ 	.byte	0xff
	.zero		1


	//   ....[131]....
        /*093c*/ 	.word	0x00009100
        /*0940*/ 	.word	0x00000004
        /*0944*/ 	.word	0x00000030
        /*0948*/ 	.short	0x010a
        /*094a*/ 	.byte	0xff
	.zero		1


	//   ....[132]....
        /*094c*/ 	.word	0x00009150
        /*0950*/ 	.word	0x00000002
        /*0954*/ 	.word	0x00000030
        /*0958*/ 	.short	0x010a
        /*095a*/ 	.byte	0xff
	.zero		1


	//   ....[133]....
        /*095c*/ 	.word	0x000091a0
        /*0960*/ 	.word	0x00000003
        /*0964*/ 	.word	0x00000030
        /*0968*/ 	.short	0x010a
        /*096a*/ 	.byte	0xff
	.zero		1


	//----- nvinfo : EIATTR_NUM_MBARRIERS
	.align		4
.L_47:
        /*096c*/ 	.byte	0x03, 0x38
        /*096e*/ 	.short	0x0020


	//----- nvinfo : EIATTR_EXIT_INSTR_OFFSETS
	.align		4
        /*0970*/ 	.byte	0x04, 0x1c
        /*0972*/ 	.short	(.L_49 - .L_48)


	//   ....[0]....
.L_48:
        /*0974*/ 	.word	0x00002a50


	//   ....[1]....
        /*0978*/ 	.word	0x00002f60


	//   ....[2]....
        /*097c*/ 	.word	0x00002fc0


	//   ....[3]....
        /*0980*/ 	.word	0x00003f40


	//   ....[4]....
        /*0984*/ 	.word	0x000050c0


	//   ....[5]....
        /*0988*/ 	.word	0x00005100


	//   ....[6]....
        /*098c*/ 	.word	0x00008560


	//   ....[7]....
        /*0990*/ 	.word	0x000085e0


	//   ....[8]....
        /*0994*/ 	.word	0x00008610


	//   ....[9]....
        /*0998*/ 	.word	0x00008690


	//----- nvinfo : EIATTR_MAX_THREADS
	.align		4
.L_49:
        /*099c*/ 	.byte	0x04, 0x05
        /*099e*/ 	.short	(.L_51 - .L_50)
.L_50:
        /*09a0*/ 	.word	0x00000100
        /*09a4*/ 	.word	0x00000001
        /*09a8*/ 	.word	0x00000001


	//----- nvinfo : EIATTR_CRS_STACK_SIZE
	.align		4
.L_51:
        /*09ac*/ 	.byte	0x04, 0x1e
        /*09ae*/ 	.short	(.L_53 - .L_52)
.L_52:
        /*09b0*/ 	.word	0x00000000


	//----- nvinfo : EIATTR_CBANK_PARAM_SIZE
	.align		4
.L_53:
        /*09b4*/ 	.byte	0x03, 0x19
        /*09b6*/ 	.short	0x0800


	//----- nvinfo : EIATTR_PARAM_CBANK
	.align		4
        /*09b8*/ 	.byte	0x04, 0x0a
        /*09ba*/ 	.short	(.L_55 - .L_54)
	.align		4
.L_54:
        /*09bc*/ 	.word	index@(.nv.constant0._ZN7cutlass13device_kernelINS_4gemm6kernel13GemmUniversalIN4cute5tupleIJiiiiEEENS1_10collective13CollectiveMmaINS1_35MainloopSm100TmaUmmaWarpSpecializedILi3ELi2ELi4ENS5_IJNS4_1CILi2EEESB_NSA_ILi1EEEEEEEENS5_IJNSA_ILi64EEENSA_ILi128EEESF_EEENS_10bfloat16_tENS5_IJlSC_lEEESI_SJ_NS4_8TiledMMAINS4_8MMA_AtomIJNS4_20SM100_MMA_F16BF16_SSISI_SI_fLi64ELi128ELNS4_4UMMA5MajorE0ELSO_0ELNSN_7ScaleInE0ELSP_0EEEEEENS4_6LayoutINS5_IJSC_SC_SC_EEENS5_IJNSA_ILi0EEESU_SU_EEEEENS5_IJNS4_10UnderscoreESX_SX_EEEEENS4_23SM90_TMA_LOAD_MULTICASTENS4_14ComposedLayoutINS4_7SwizzleILi3ELi4ELi3EEENS4_18smem_ptr_flag_bitsILi16EEENSS_INS5_IJNSA_ILi8EEESF_EEENS5_IJSF_SC_EEEEEEEvNS4_8identityES10_S1A_vS1B_EENS_8epilogue10collective18CollectiveEpilogueINS1D_23Sm100TmaWarpSpecializedILi4ELi2ELi16ELb1ELb0EEEJSH_NS5_IJNSS_ISF_SC_EENSS_INSA_ILi32EEESC_EEEEESI_SJ_SI_SJ_NS1D_6fusion15FusionCallbacksIS1H_NS1M_17LinearCombinationISI_fSI_fLNS_15FloatRoundStyleE2EEESH_S1L_JEEENS4_5SM1004TMEM4LOAD26SM100_TMEM_LOAD_16dp256b4xENS4_13SM90_TMA_LOADENS11_INS12_ILi2ELi4ELi3EEES15_NSS_INS5_IJS16_S1J_EEENS5_IJS1J_SC_EEEEEEENS4_17SM75_U32x4_LDSM_NENS4_14SM90_TMA_STOREES21_NS4_17SM90_U32x4_STSM_NENS4_39AutoVectorizingCopyWithAssumedAlignmentILi128EEEEEEvvEEEEvNT_6ParamsE)
        /*09c0*/ 	.short	0x0380
        /*09c2*/ 	.short	0x0800


	//----- nvinfo : EIATTR_SW_WAR
	.align		4
.L_55:
        /*09c4*/ 	.byte	0x04, 0x36
        /*09c6*/ 	.short	(.L_57 - .L_56)
.L_56:
        /*09c8*/ 	.word	0x00000008
.L_57:


//--------------------- .nv.callgraph             --------------------------
	.section	.nv.callgraph,"",@"SHT_CUDA_CALLGRAPH"
	.align	4
	.sectionentsize	8
	.align		4
        /*0000*/ 	.word	0x00000000
	.align		4
        /*0004*/ 	.word	0xffffffff
	.align		4
        /*0008*/ 	.word	index@(_ZN7cutlass13device_kernelINS_4gemm6kernel13GemmUniversalIN4cute5tupleIJiiiiEEENS1_10collective13CollectiveMmaINS1_35MainloopSm100TmaUmmaWarpSpecializedILi3ELi2ELi4ENS5_IJNS4_1CILi2EEESB_NSA_ILi1EEEEEEEENS5_IJNSA_ILi64EEENSA_ILi128EEESF_EEENS_10bfloat16_tENS5_IJlSC_lEEESI_SJ_NS4_8TiledMMAINS4_8MMA_AtomIJNS4_20SM100_MMA_F16BF16_SSISI_SI_fLi64ELi128ELNS4_4UMMA5MajorE0ELSO_0ELNSN_7ScaleInE0ELSP_0EEEEEENS4_6LayoutINS5_IJSC_SC_SC_EEENS5_IJNSA_ILi0EEESU_SU_EEEEENS5_IJNS4_10UnderscoreESX_SX_EEEEENS4_23SM90_TMA_LOAD_MULTICASTENS4_14ComposedLayoutINS4_7SwizzleILi3ELi4ELi3EEENS4_18smem_ptr_flag_bitsILi16EEENSS_INS5_IJNSA_ILi8EEESF_EEENS5_IJSF_SC_EEEEEEEvNS4_8identityES10_S1A_vS1B_EENS_8epilogue10collective18CollectiveEpilogueINS1D_23Sm100TmaWarpSpecializedILi4ELi2ELi16ELb1ELb0EEEJSH_NS5_IJNSS_ISF_SC_EENSS_INSA_ILi32EEESC_EEEEESI_SJ_SI_SJ_NS1D_6fusion15FusionCallbacksIS1H_NS1M_17LinearCombinationISI_fSI_fLNS_15FloatRoundStyleE2EEESH_S1L_JEEENS4_5SM1004TMEM4LOAD26SM100_TMEM_LOAD_16dp256b4xENS4_13SM90_TMA_LOADENS11_INS12_ILi2ELi4ELi3EEES15_NSS_INS5_IJS16_S1J_EEENS5_IJS1J_SC_EEEEEEENS4_17SM75_U32x4_LDSM_NENS4_14SM90_TMA_STOREES21_NS4_17SM90_U32x4_STSM_NENS4_39AutoVectorizingCopyWithAssumedAlignmentILi128EEEEEEvvEEEEvNT_6ParamsE)
	.align		4
        /*000c*/ 	.word	index@(__assertfail)
	.align		4
        /*0010*/ 	.word	0x00000000
	.align		4
        /*0014*/ 	.word	0xfffffffe
	.align		4
        /*0018*/ 	.word	0x00000000
	.align		4
        /*001c*/ 	.word	0xfffffffd
	.align		4
        /*0020*/ 	.word	0x00000000
	.align		4
        /*0024*/ 	.word	0xfffffffc


//--------------------- .nv.constant4             --------------------------
	.section	.nv.constant4,"a",@progbits
	.align	8
	.align		8
.nv.constant4:
        /*0000*/ 	.dword	__assertfail
	.align		8
        /*0008*/ 	.dword	__unnamed_1
	.align		8
        /*0010*/ 	.dword	__unnamed_2
	.align		8
        /*0018*/ 	.dword	_ZN39_INTERNAL_d01899f0_4_k_cu_f38621f5_91604cuda3std3__45__cpo5beginE
	.align		8
        /*0020*/ 	.dword	_ZN39_INTERNAL_d01899f0_4_k_cu_f38621f5_91604cuda3std3__45__cpo3endE
	.align		8
        /*0028*/ 	.dword	_ZN39_INTERNAL_d01899f0_4_k_cu_f38621f5_91604cuda3std3__45__cpo6cbeginE
	.align		8
        /*0030*/ 	.dword	_ZN39_INTERNAL_d01899f0_4_k_cu_f38621f5_91604cuda3std3__45__cpo4cendE
	.align		8
        /*0038*/ 	.dword	_ZN39_INTERNAL_d01899f0_4_k_cu_f38621f5_91604cuda3std3__441_GLOBAL__N__d01899f0_4_k_cu_f38621f5_91606ignoreE
	.align		8
        /*0040*/ 	.dword	_ZN39_INTERNAL_d01899f0_4_k_cu_f38621f5_91604cuda3std3__419piecewise_constructE
	.align		8
        /*0048*/ 	.dword	_ZN39_INTERNAL_d01899f0_4_k_cu_f38621f5_91604cuda3std3__48in_placeE
	.align		8
        /*0050*/ 	.dword	_ZN39_INTERNAL_d01899f0_4_k_cu_f38621f5_91604cuda3std6ranges3__45__cpo4swapE
	.align		8
        /*0058*/ 	.dword	_ZN39_INTERNAL_d01899f0_4_k_cu_f38621f5_91604cuda3std6ranges3__45__cpo9iter_moveE
	.align		8
        /*0060*/ 	.dword	_ZN39_INTERNAL_d01899f0_4_k_cu_f38621f5_91604cute7productE
	.align		8
        /*0068*/ 	.dword	_ZN39_INTERNAL_d01899f0_4_k_cu_f38621f5_91604cute1_E
	.align		8
        /*0070*/ 	.dword	$str$25
	.align		8
        /*0078*/ 	.dword	$str$26
	.align		8
        /*0080*/ 	.dword	$str$27
	.align		8
        /*0088*/ 	.dword	$str$28


//--------------------- .text._ZN7cutlass13device_kernelINS_4gemm6kernel13GemmUniversalIN4cute5tupleIJiiiiEEENS1_10collective13CollectiveMmaINS1_35MainloopSm100TmaUmmaWarpSpecializedILi3ELi2ELi4ENS5_IJNS4_1CILi2EEESB_NSA_ILi1EEEEEEEENS5_IJNSA_ILi64EEENSA_ILi128EEESF_EEENS_10bfloat16_tENS5_IJlSC_lEEESI_SJ_NS4_8TiledMMAINS4_8MMA_AtomIJNS4_20SM100_MMA_F16BF16_SSISI_SI_fLi64ELi128ELNS4_4UMMA5MajorE0ELSO_0ELNSN_7ScaleInE0ELSP_0EEEEEENS4_6LayoutINS5_IJSC_SC_SC_EEENS5_IJNSA_ILi0EEESU_SU_EEEEENS5_IJNS4_10UnderscoreESX_SX_EEEEENS4_23SM90_TMA_LOAD_MULTICASTENS4_14ComposedLayoutINS4_7SwizzleILi3ELi4ELi3EEENS4_18smem_ptr_flag_bitsILi16EEENSS_INS5_IJNSA_ILi8EEESF_EEENS5_IJSF_SC_EEEEEEEvNS4_8identityES10_S1A_vS1B_EENS_8epilogue10collective18CollectiveEpilogueINS1D_23Sm100TmaWarpSpecializedILi4ELi2ELi16ELb1ELb0EEEJSH_NS5_IJNSS_ISF_SC_EENSS_INSA_ILi32EEESC_EEEEESI_SJ_SI_SJ_NS1D_6fusion15FusionCallbacksIS1H_NS1M_17LinearCombinationISI_fSI_fLNS_15FloatRoundStyleE2EEESH_S1L_JEEENS4_5SM1004TMEM4LOAD26SM100_TMEM_LOAD_16dp256b4xENS4_13SM90_TMA_LOADENS11_INS12_ILi2ELi4ELi3EEES15_NSS_INS5_IJS16_S1J_EEENS5_IJS1J_SC_EEEEEEENS4_17SM75_U32x4_LDSM_NENS4_14SM90_TMA_STOREES21_NS4_17SM90_U32x4_STSM_NENS4_39AutoVectorizingCopyWithAssumedAlignmentILi128EEEEEEvvEEEEvNT_6ParamsE --------------------------
	.section	.text._ZN7cutlass13device_kernelINS_4gemm6kernel13GemmUniversalIN4cute5tupleIJiiiiEEENS1_10collective13CollectiveMmaINS1_35MainloopSm100TmaUmmaWarpSpecializedILi3ELi2ELi4ENS5_IJNS4_1CILi2EEESB_NSA_ILi1EEEEEEEENS5_IJNSA_ILi64EEENSA_ILi128EEESF_EEENS_10bfloat16_tENS5_IJlSC_lEEESI_SJ_NS4_8TiledMMAINS4_8MMA_AtomIJNS4_20SM100_MMA_F16BF16_SSISI_SI_fLi64ELi128ELNS4_4UMMA5MajorE0ELSO_0ELNSN_7ScaleInE0ELSP_0EEEEEENS4_6LayoutINS5_IJSC_SC_SC_EEENS5_IJNSA_ILi0EEESU_SU_EEEEENS5_IJNS4_10UnderscoreESX_SX_EEEEENS4_23SM90_TMA_LOAD_MULTICASTENS4_14ComposedLayoutINS4_7SwizzleILi3ELi4ELi3EEENS4_18smem_ptr_flag_bitsILi16EEENSS_INS5_IJNSA_ILi8EEESF_EEENS5_IJSF_SC_EEEEEEEvNS4_8identityES10_S1A_vS1B_EENS_8epilogue10collective18CollectiveEpilogueINS1D_23Sm100TmaWarpSpecializedILi4ELi2ELi16ELb1ELb0EEEJSH_NS5_IJNSS_ISF_SC_EENSS_INSA_ILi32EEESC_EEEEESI_SJ_SI_SJ_NS1D_6fusion15FusionCallbacksIS1H_NS1M_17LinearCombinationISI_fSI_fLNS_15FloatRoundStyleE2EEESH_S1L_JEEENS4_5SM1004TMEM4LOAD26SM100_TMEM_LOAD_16dp256b4xENS4_13SM90_TMA_LOADENS11_INS12_ILi2ELi4ELi3EEES15_NSS_INS5_IJS16_S1J_EEENS5_IJS1J_SC_EEEEEEENS4_17SM75_U32x4_LDSM_NENS4_14SM90_TMA_STOREES21_NS4_17SM90_U32x4_STSM_NENS4_39AutoVectorizingCopyWithAssumedAlignmentILi128EEEEEEvvEEEEvNT_6ParamsE,"ax",@progbits
	.align	128
.text._ZN7cutlass13device_kernelINS_4gemm6kernel13GemmUniversalIN4cute5tupleIJiiiiEEENS1_10collective13CollectiveMmaINS1_35MainloopSm100TmaUmmaWarpSpecializedILi3ELi2ELi4ENS5_IJNS4_1CILi2EEESB_NSA_ILi1EEEEEEEENS5_IJNSA_ILi64EEENSA_ILi128EEESF_EEENS_10bfloat16_tENS5_IJlSC_lEEESI_SJ_NS4_8TiledMMAINS4_8MMA_AtomIJNS4_20SM100_MMA_F16BF16_SSISI_SI_fLi64ELi128ELNS4_4UMMA5MajorE0ELSO_0ELNSN_7ScaleInE0ELSP_0EEEEEENS4_6LayoutINS5_IJSC_SC_SC_EEENS5_IJNSA_ILi0EEESU_SU_EEEEENS5_IJNS4_10UnderscoreESX_SX_EEEEENS4_23SM90_TMA_LOAD_MULTICASTENS4_14ComposedLayoutINS4_7SwizzleILi3ELi4ELi3EEENS4_18smem_ptr_flag_bitsILi16EEENSS_INS5_IJNSA_ILi8EEESF_EEENS5_IJSF_SC_EEEEEEEvNS4_8identityES10_S1A_vS1B_EENS_8epilogue10collective18CollectiveEpilogueINS1D_23Sm100TmaWarpSpecializedILi4ELi2ELi16ELb1ELb0EEEJSH_NS5_IJNSS_ISF_SC_EENSS_INSA_ILi32EEESC_EEEEESI_SJ_SI_SJ_NS1D_6fusion15FusionCallbacksIS1H_NS1M_17LinearCombinationISI_fSI_fLNS_15FloatRoundStyleE2EEESH_S1L_JEEENS4_5SM1004TMEM4LOAD26SM100_TMEM_LOAD_16dp256b4xENS4_13SM90_TMA_LOADENS11_INS12_ILi2ELi4ELi3EEES15_NSS_INS5_IJS16_S1J_EEENS5_IJS1J_SC_EEEEEEENS4_17SM75_U32x4_LDSM_NENS4_14SM90_TMA_STOREES21_NS4_17SM90_U32x4_STSM_NENS4_39AutoVectorizingCopyWithAssumedAlignmentILi128EEEEEEvvEEEEvNT_6ParamsE:
        .type           _ZN7cutlass13device_kernelINS_4gemm6kernel13GemmUniversalIN4cute5tupleIJiiiiEEENS1_10collective13CollectiveMmaINS1_35MainloopSm100TmaUmmaWarpSpecializedILi3ELi2ELi4ENS5_IJNS4_1CILi2EEESB_NSA_ILi1EEEEEEEENS5_IJNSA_ILi64EEENSA_ILi128EEESF_EEENS_10bfloat16_tENS5_IJlSC_lEEESI_SJ_NS4_8TiledMMAINS4_8MMA_AtomIJNS4_20SM100_MMA_F16BF16_SSISI_SI_fLi64ELi128ELNS4_4UMMA5MajorE0ELSO_0ELNSN_7ScaleInE0ELSP_0EEEEEENS4_6LayoutINS5_IJSC_SC_SC_EEENS5_IJNSA_ILi0EEESU_SU_EEEEENS5_IJNS4_10UnderscoreESX_SX_EEEEENS4_23SM90_TMA_LOAD_MULTICASTENS4_14ComposedLayoutINS4_7SwizzleILi3ELi4ELi3EEENS4_18smem_ptr_flag_bitsILi16EEENSS_INS5_IJNSA_ILi8EEESF_EEENS5_IJSF_SC_EEEEEEEvNS4_8identityES10_S1A_vS1B_EENS_8epilogue10collective18CollectiveEpilogueINS1D_23Sm100TmaWarpSpecializedILi4ELi2ELi16ELb1ELb0EEEJSH_NS5_IJNSS_ISF_SC_EENSS_INSA_ILi32EEESC_EEEEESI_SJ_SI_SJ_NS1D_6fusion15FusionCallbacksIS1H_NS1M_17LinearCombinationISI_fSI_fLNS_15FloatRoundStyleE2EEESH_S1L_JEEENS4_5SM1004TMEM4LOAD26SM100_TMEM_LOAD_16dp256b4xENS4_13SM90_TMA_LOADENS11_INS12_ILi2ELi4ELi3EEES15_NSS_INS5_IJS16_S1J_EEENS5_IJS1J_SC_EEEEEEENS4_17SM75_U32x4_LDSM_NENS4_14SM90_TMA_STOREES21_NS4_17SM90_U32x4_STSM_NENS4_39AutoVectorizingCopyWithAssumedAlignmentILi128EEEEEEvvEEEEvNT_6ParamsE,@function
        .size           _ZN7cutlass13device_kernelINS_4gemm6kernel13GemmUniversalIN4cute5tupleIJiiiiEEENS1_10collective13CollectiveMmaINS1_35MainloopSm100TmaUmmaWarpSpecializedILi3ELi2ELi4ENS5_IJNS4_1CILi2EEESB_NSA_ILi1EEEEEEEENS5_IJNSA_ILi64EEENSA_ILi128EEESF_EEENS_10bfloat16_tENS5_IJlSC_lEEESI_SJ_NS4_8TiledMMAINS4_8MMA_AtomIJNS4_20SM100_MMA_F16BF16_SSISI_SI_fLi64ELi128ELNS4_4UMMA5MajorE0ELSO_0ELNSN_7ScaleInE0ELSP_0EEEEEENS4_6LayoutINS5_IJSC_SC_SC_EEENS5_IJNSA_ILi0EEESU_SU_EEEEENS5_IJNS4_10UnderscoreESX_SX_EEEEENS4_23SM90_TMA_LOAD_MULTICASTENS4_14ComposedLayoutINS4_7SwizzleILi3ELi4ELi3EEENS4_18smem_ptr_flag_bitsILi16EEENSS_INS5_IJNSA_ILi8EEESF_EEENS5_IJSF_SC_EEEEEEEvNS4_8identityES10_S1A_vS1B_EENS_8epilogue10collective18CollectiveEpilogueINS1D_23Sm100TmaWarpSpecializedILi4ELi2ELi16ELb1ELb0EEEJSH_NS5_IJNSS_ISF_SC_EENSS_INSA_ILi32EEESC_EEEEESI_SJ_SI_SJ_NS1D_6fusion15FusionCallbacksIS1H_NS1M_17LinearCombinationISI_fSI_fLNS_15FloatRoundStyleE2EEESH_S1L_JEEENS4_5SM1004TMEM4LOAD26SM100_TMEM_LOAD_16dp256b4xENS4_13SM90_TMA_LOADENS11_INS12_ILi2ELi4ELi3EEES15_NSS_INS5_IJS16_S1J_EEENS5_IJS1J_SC_EEEEEEENS4_17SM75_U32x4_LDSM_NENS4_14SM90_TMA_STOREES21_NS4_17SM90_U32x4_STSM_NENS4_39AutoVectorizingCopyWithAssumedAlignmentILi128EEEEEEvvEEEEvNT_6ParamsE,(.L_x_180 - _ZN7cutlass13device_kernelINS_4gemm6kernel13GemmUniversalIN4cute5tupleIJiiiiEEENS1_10collective13CollectiveMmaINS1_35MainloopSm100TmaUmmaWarpSpecializedILi3ELi2ELi4ENS5_IJNS4_1CILi2EEESB_NSA_ILi1EEEEEEEENS5_IJNSA_ILi64EEENSA_ILi128EEESF_EEENS_10bfloat16_tENS5_IJlSC_lEEESI_SJ_NS4_8TiledMMAINS4_8MMA_AtomIJNS4_20SM100_MMA_F16BF16_SSISI_SI_fLi64ELi128ELNS4_4UMMA5MajorE0ELSO_0ELNSN_7ScaleInE0ELSP_0EEEEEENS4_6LayoutINS5_IJSC_SC_SC_EEENS5_IJNSA_ILi0EEESU_SU_EEEEENS5_IJNS4_10UnderscoreESX_SX_EEEEENS4_23SM90_TMA_LOAD_MULTICASTENS4_14ComposedLayoutINS4_7SwizzleILi3ELi4ELi3EEENS4_18smem_ptr_flag_bitsILi16EEENSS_INS5_IJNSA_ILi8EEESF_EEENS5_IJSF_SC_EEEEEEEvNS4_8identityES10_S1A_vS1B_EENS_8epilogue10collective18CollectiveEpilogueINS1D_23Sm100TmaWarpSpecializedILi4ELi2ELi16ELb1ELb0EEEJSH_NS5_IJNSS_ISF_SC_EENSS_INSA_ILi32EEESC_EEEEESI_SJ_SI_SJ_NS1D_6fusion15FusionCallbacksIS1H_NS1M_17LinearCombinationISI_fSI_fLNS_15FloatRoundStyleE2EEESH_S1L_JEEENS4_5SM1004TMEM4LOAD26SM100_TMEM_LOAD_16dp256b4xENS4_13SM90_TMA_LOADENS11_INS12_ILi2ELi4ELi3EEES15_NSS_INS5_IJS16_S1J_EEENS5_IJS1J_SC_EEEEEEENS4_17SM75_U32x4_LDSM_NENS4_14SM90_TMA_STOREES21_NS4_17SM90_U32x4_STSM_NENS4_39AutoVectorizingCopyWithAssumedAlignmentILi128EEEEEEvvEEEEvNT_6ParamsE)
        .other          _ZN7cutlass13device_kernelINS_4gemm6kernel13GemmUniversalIN4cute5tupleIJiiiiEEENS1_10collective13CollectiveMmaINS1_35MainloopSm100TmaUmmaWarpSpecializedILi3ELi2ELi4ENS5_IJNS4_1CILi2EEESB_NSA_ILi1EEEEEEEENS5_IJNSA_ILi64EEENSA_ILi128EEESF_EEENS_10bfloat16_tENS5_IJlSC_lEEESI_SJ_NS4_8TiledMMAINS4_8MMA_AtomIJNS4_20SM100_MMA_F16BF16_SSISI_SI_fLi64ELi128ELNS4_4UMMA5MajorE0ELSO_0ELNSN_7ScaleInE0ELSP_0EEEEEENS4_6LayoutINS5_IJSC_SC_SC_EEENS5_IJNSA_ILi0EEESU_SU_EEEEENS5_IJNS4_10UnderscoreESX_SX_EEEEENS4_23SM90_TMA_LOAD_MULTICASTENS4_14ComposedLayoutINS4_7SwizzleILi3ELi4ELi3EEENS4_18smem_ptr_flag_bitsILi16EEENSS_INS5_IJNSA_ILi8EEESF_EEENS5_IJSF_SC_EEEEEEEvNS4_8identityES10_S1A_vS1B_EENS_8epilogue10collective18CollectiveEpilogueINS1D_23Sm100TmaWarpSpecializedILi4ELi2ELi16ELb1ELb0EEEJSH_NS5_IJNSS_ISF_SC_EENSS_INSA_ILi32EEESC_EEEEESI_SJ_SI_SJ_NS1D_6fusion15FusionCallbacksIS1H_NS1M_17LinearCombinationISI_fSI_fLNS_15FloatRoundStyleE2EEESH_S1L_JEEENS4_5SM1004TMEM4LOAD26SM100_TMEM_LOAD_16dp256b4xENS4_13SM90_TMA_LOADENS11_INS12_ILi2ELi4ELi3EEES15_NSS_INS5_IJS16_S1J_EEENS5_IJS1J_SC_EEEEEEENS4_17SM75_U32x4_LDSM_NENS4_14SM90_TMA_STOREES21_NS4_17SM90_U32x4_STSM_NENS4_39AutoVectorizingCopyWithAssumedAlignmentILi128EEEEEEvvEEEEvNT_6ParamsE,@"STO_CUDA_ENTRY STV_DEFAULT"
_ZN7cutlass13device_kernelINS_4gemm6kernel13GemmUniversalIN4cute5tupleIJiiiiEEENS1_10collective13CollectiveMmaINS1_35MainloopSm100TmaUmmaWarpSpecializedILi3ELi2ELi4ENS5_IJNS4_1CILi2EEESB_NSA_ILi1EEEEEEEENS5_IJNSA_ILi64EEENSA_ILi128EEESF_EEENS_10bfloat16_tENS5_IJlSC_lEEESI_SJ_NS4_8TiledMMAINS4_8MMA_AtomIJNS4_20SM100_MMA_F16BF16_SSISI_SI_fLi64ELi128ELNS4_4UMMA5MajorE0ELSO_0ELNSN_7ScaleInE0ELSP_0EEEEEENS4_6LayoutINS5_IJSC_SC_SC_EEENS5_IJNSA_ILi0EEESU_SU_EEEEENS5_IJNS4_10UnderscoreESX_SX_EEEEENS4_23SM90_TMA_LOAD_MULTICASTENS4_14ComposedLayoutINS4_7SwizzleILi3ELi4ELi3EEENS4_18smem_ptr_flag_bitsILi16EEENSS_INS5_IJNSA_ILi8EEESF_EEENS5_IJSF_SC_EEEEEEEvNS4_8identityES10_S1A_vS1B_EENS_8epilogue10collective18CollectiveEpilogueINS1D_23Sm100TmaWarpSpecializedILi4ELi2ELi16ELb1ELb0EEEJSH_NS5_IJNSS_ISF_SC_EENSS_INSA_ILi32EEESC_EEEEESI_SJ_SI_SJ_NS1D_6fusion15FusionCallbacksIS1H_NS1M_17LinearCombinationISI_fSI_fLNS_15FloatRoundStyleE2EEESH_S1L_JEEENS4_5SM1004TMEM4LOAD26SM100_TMEM_LOAD_16dp256b4xENS4_13SM90_TMA_LOADENS11_INS12_ILi2ELi4ELi3EEES15_NSS_INS5_IJS16_S1J_EEENS5_IJS1J_SC_EEEEEEENS4_17SM75_U32x4_LDSM_NENS4_14SM90_TMA_STOREES21_NS4_17SM90_U32x4_STSM_NENS4_39AutoVectorizingCopyWithAssumedAlignmentILi128EEEEEEvvEEEEvNT_6ParamsE:
[----:B------:R-:W1:Y:S01]  /*0000*/  LDC R1, c[0x0][0x37c] ;  /* 0x0000df00ff017b82 */ /* 0x000e620000000800 */
[----:B------:R-:W2:Y:S01]  /*0010*/  S2R R57, SR_TID.X ;  /* 0x0000000000397919 */ /* 0x000ea20000002100 */
[----:B------:R-:W3:Y:S01]  /*0020*/  LDCU.64 UR8, c[0x0][0x890] ;  /* 0x00011200ff0877ac */ /* 0x000ee20008000a00 */
[----:B------:R-:W-:Y:S02]  /*0030*/  PRMT R45, RZ, 0x7610, R45 ;  /* 0x00007610ff2d7816 */ /* 0x000fe4000000002d */
[----:B------:R-:W-:Y:S01]  /*0040*/  ELECT P3, URZ, PT ;  /* 0x0000000000ff782f */ /* 0x000fe20003860000 */
[----:B---3--:R-:W-:-:S04]  /*0050*/  UISETP.NE.U32.AND UP0, UPT, UR8, URZ, UPT ;  /* 0x000000ff0800728c */ /* 0x008fc8000bf05070 */
[----:B------:R-:W-:Y:S01]  /*0060*/  UISETP.NE.AND.EX UP0, UPT, UR9, URZ, UPT, UP0 ;  /* 0x000000ff0900728c */ /* 0x000fe2000bf05300 */
[----:B--2---:R-:W-:-:S05]  /*0070*/  SHF.R.U32.HI R46, RZ, 0x5, R57 ;  /* 0x00000005ff2e7819 */ /* 0x004fca0000011639 */
[----:B------:R-:W2:Y:S02]  /*0080*/  SHFL.IDX PT, R0, R46, RZ, 0x1f ;  /* 0x00001fff2e007589 */ /* 0x000ea400000e0000 */
[----:B--2---:R-:W-:Y:S01]  /*0090*/  R2UR UR17, R0 ;  /* 0x00000000001172ca */ /* 0x004fe200000e0000 */
[----:B-1----:R-:W-:-:S14]  /*00a0*/  BRA.U UP0, `(.L_x_0) ;  /* 0x0000000100307547 */ /* 0x002fdc000b800000 */
[----:B------:R-:W1:Y:S02]  /*00b0*/  LDCU.64 UR4, c[0x0][0x888] ;  /* 0x00011100ff0477ac */ /* 0x000e640008000a00 */
[----:B-1----:R-:W-:-:S04]  /*00c0*/  UISETP.NE.U32.AND UP0, UPT, UR4, URZ, UPT ;  /* 0x000000ff0400728c */ /* 0x002fc8000bf05070 */
[----:B------:R-:W-:-:S09]  /*00d0*/  UISETP.NE.AND.EX UP0, UPT, UR5, URZ, UPT, UP0 ;  /* 0x000000ff0500728c */ /* 0x000fd2000bf05300 */
[----:B------:R-:W-:Y:S05]  /*00e0*/  BRA.U !UP0, `(.L_x_1) ;  /* 0x0000000108147547 */ /* 0x000fea000b800000 */
[----:B------:R-:W1:Y:S01]  /*00f0*/  LDC.64 R2, c[0x0][0x888] ;  /* 0x00022200ff027b82 */ /* 0x000e620000000a00 */
[----:B------:R-:W1:Y:S02]  /*0100*/  LDCU.64 UR4, c[0x0][0x358] ;  /* 0x00006b00ff0477ac */ /* 0x000e640008000a00 */
[----:B-1----:R1:W5:Y:S01]  /*0110*/  LDG.E R27, desc[UR4][R2.64] ;  /* 0x00000004021b7981 */ /* 0x002362000c1e1900 */
[----:B------:R-:W-:Y:S01]  /*0120*/  HFMA2 R45, -RZ, RZ, 0, 5.9604644775390625e-08 ;  /* 0x00000001ff2d7431 */ /* 0x000fe200000001ff */
[----:B------:R-:W-:Y:S05]  /*0130*/  BRA `(.L_x_0) ;  /* 0x00000000000c7947 */ /* 0x000fea0003800000 */
.L_x_1:
[----:B------:R-:W1:Y:S01]  /*0140*/  LDCU UR4, c[0x0][0x880] ;  /* 0x00011000ff0477ac */ /* 0x000e620008000800 */
[----:B------:R-:W-:Y:S01]  /*0150*/  HFMA2 R45, -RZ, RZ, 0, 5.9604644775390625e-08 ;  /* 0x00000001ff2d7431 */ /* 0x000fe200000001ff */
[----:B-1----:R-:W-:-:S07]  /*0160*/  MOV R27, UR4 ;  /* 0x00000004001b7c02 */ /* 0x002fce0008000f00 */
.L_x_0:
[----:B------:R-:W2:Y:S02]  /*0170*/  LDCU.64 UR4, c[0x0][0x8b0] ;  /* 0x00011600ff0477ac */ /* 0x000ea40008000a00 */
[----:B--2---:R-:W-:-:S04]  /*0180*/  UISETP.NE.U32.AND UP0, UPT, UR4, URZ, UPT ;  /* 0x000000ff0400728c */ /* 0x004fc8000bf05070 */
[----:B------:R-:W-:-:S09]  /*0190*/  UISETP.NE.AND.EX UP0, UPT, UR5, URZ, UPT, UP0 ;  /* 0x000000ff0500728c */ /* 0x000fd2000bf05300 */
[----:B------:R-:W-:Y:S05]  /*01a0*/  BRA.U UP0, `(.L_x_2) ;  /* 0x0000000100287547 */ /* 0x000fea000b800000 */
[----:B------:R-:W2:Y:S02]  /*01b0*/  LDCU.64 UR4, c[0x0][0x8a8] ;  /* 0x00011500ff0477ac */ /* 0x000ea40008000a00 */
[----:B--2---:R-:W-:-:S04]  /*01c0*/  UISETP.NE.U32.AND UP0, UPT, UR4, URZ, UPT ;  /* 0x000000ff0400728c */ /* 0x004fc8000bf05070 */
[----:B------:R-:W-:-:S09]  /*01d0*/  UISETP.NE.AND.EX UP0, UPT, UR5, URZ, UPT, UP0 ;  /* 0x000000ff0500728c */ /* 0x000fd2000bf05300 */
[----:B------:R-:W-:Y:S05]  /*01e0*/  BRA.U !UP0, `(.L_x_3) ;  /* 0x0000000108107547 */ /* 0x000fea000b800000 */
[----:B------:R-:W2:Y:S01]  /*01f0*/  LDC.64 R24, c[0x0][0x8a8] ;  /* 0x00022a00ff187b82 */ /* 0x000ea20000000a00 */
[----:B------:R-:W2:Y:S02]  /*0200*/  LDCU.64 UR4, c[0x0][0x358] ;  /* 0x00006b00ff0477ac */ /* 0x000ea40008000a00 */
[----:B--2---:R2:W5:Y:S01]  /*0210*/  LDG.E R24, desc[UR4][R24.64] ;  /* 0x0000000418187981 */ /* 0x004562000c1e1900 */
[----:B------:R-:W-:Y:S05]  /*0220*/  BRA `(.L_x_2) ;  /* 0x0000000000087947 */ /* 0x000fea0003800000 */
.L_x_3:
[----:B------:R-:W2:Y:S02]  /*0230*/  LDCU UR4, c[0x0][0x8a0] ;  /* 0x00011400ff0477ac */ /* 0x000ea40008000800 */
[----:B--2---:R-:W-:Y:S02]  /*0240*/  MOV R24, UR4 ;  /* 0x0000000400187c02 */ /* 0x004fe40008000f00 */
.L_x_2:
[----:B------:R-:W-:Y:S01]  /*0250*/  IMAD.U32 R0, RZ, RZ, UR17 ;  /* 0x00000011ff007e24 */ /* 0x000fe2000f8e00ff */
[----:B------:R-:W-:Y:S04]  /*0260*/  BSSY.RECONVERGENT B0, `(.L_x_4) ;  /* 0x000000c000007945 */ /* 0x000fe80003800200 */
[C---:B------:R-:W-:Y:S02]  /*0270*/  ISETP.NE.OR P1, PT, R0.reuse, 0x1, !P3 ;  /* 0x000000010000780c */ /* 0x040fe40005f25670 */
[----:B------:R-:W-:-:S11]  /*0280*/  ISETP.NE.OR P0, PT, R0, 0x3, !P3 ;  /* 0x000000030000780c */ /* 0x000fd60005f05670 */
[----:B------:R-:W-:Y:S05]  /*0290*/  @P1 BRA `(.L_x_5) ;  /* 0x0000000000201947 */ /* 0x000fea0003800000 */
[----:B------:R-:W3:Y:S02]  /*02a0*/  LDCU.64 UR4, c[0x0][0x348] ;  /* 0x00006900ff0477ac */ /* 0x000ee40008000a00 */
[----:B---3--:R-:W-:Y:S02]  /*02b0*/  UIADD3 UR6, UP1, UPT, UR4, 0x80, URZ ;  /* 0x0000008004067890 */ /* 0x008fe4000ff3e0ff */
[----:B------:R-:W-:Y:S02]  /*02c0*/  UIADD3 UR4, UP0, UPT, UR4, 0x180, URZ ;  /* 0x0000018004047890 */ /* 0x000fe4000ff1e0ff */
[----:B------:R-:W-:Y:S02]  /*02d0*/  UIADD3.X UR7, UPT, UPT, URZ, UR5, URZ, UP1, !UPT ;  /* 0x00000005ff077290 */ /* 0x000fe40008ffe4ff */
[----:B------:R-:W-:-:S07]  /*02e0*/  UIADD3.X UR5, UPT, UPT, URZ, UR5, URZ, UP0, !UPT ;  /* 0x00000005ff057290 */ /* 0x000fce00087fe4ff */
[----:B------:R3:W-:Y:S02]  /*02f0*/  UTMACCTL.PF [UR6] ;  /* 0x00000000060079b9 */ /* 0x0007e40008040000 */
[----:B------:R3:W-:Y:S02]  /*0300*/  UTMACCTL.PF [UR4] ;  /* 0x00000000040079b9 */ /* 0x0007e40008040000 */
[----:B---3--:R-:W-:Y:S01]  /*0310*/  NOP ;  /* 0x0000000000007918 */ /* 0x008fe20000000000 */
.L_x_5:
[----:B------:R-:W-:Y:S05]  /*0320*/  BSYNC.RECONVERGENT B0 ;  /* 0x0000000000007941 */ /* 0x000fea0003800200 */
.L_x_4:
[----:B------:R-:W-:Y:S04]  /*0330*/  BSSY.RECONVERGENT B0, `(.L_x_6) ;  /* 0x000000a000007945 */ /* 0x000fe80003800200 */
        /* <DEDUP_REMOVED lines=9> */
.L_x_7:
[----:B------:R-:W-:Y:S05]  /*03d0*/  BSYNC.RECONVERGENT B0 ;  /* 0x0000000000007941 */ /* 0x000fea0003800200 */
.L_x_6:
[----:B------:R-:W3:Y:S01]  /*03e0*/  LDCU.64 UR4, c[0x0][0x888] ;  /* 0x00011100ff0477ac */ /* 0x000ee20008000a00 */
[----:B------:R-:W-:Y:S02]  /*03f0*/  UISETP.EQ.U32.AND UP1, UPT, UR8, URZ, UPT ;  /* 0x000000ff0800728c */ /* 0x000fe4000bf22070 */
[----:B------:R-:W-:Y:S02]  /*0400*/  UPLOP3.LUT UP3, UPT, UPT, UPT, UPT, 0x80, 0x8 ;  /* 0x000000000008789c */ /* 0x000fe40003f6f070 */
[----:B---3--:R-:W-:-:S04]  /*0410*/  UISETP.NE.U32.AND UP0, UPT, UR4, URZ, UPT ;  /* 0x000000ff0400728c */ /* 0x008fc8000bf05070 */
[----:B------:R-:W-:-:S04]  /*0420*/  UISETP.NE.AND.EX UP0, UPT, UR5, URZ, UPT, UP0 ;  /* 0x000000ff0500728c */ /* 0x000fc8000bf05300 */
[----:B------:R-:W-:-:S04]  /*0430*/  UISETP.EQ.OR.EX UP2, UPT, UR9, URZ, !UP0, UP1 ;  /* 0x000000ff0900728c */ /* 0x000fc8000c742710 */
[----:B------:R-:W-:-:S06]  /*0440*/  UP2UR UR4, UPR, URZ, 0x4 ;  /* 0x00000004ff047883 */ /* 0x000fcc0008000000 */
[----:B------:R-:W-:Y:S01]  /*0450*/  MOV R49, UR4 ;  /* 0x0000000400317c02 */ /* 0x000fe20008000f00 */
[----:B------:R-:W-:Y:S06]  /*0460*/  BRA.U !UP2, `(.L_x_8) ;  /* 0x000000010a207547 */ /* 0x000fec000b800000 */
[----:B------:R-:W-:Y:S01]  /*0470*/  UISETP.NE.U32.AND UP1, UPT, UR8, URZ, UPT ;  /* 0x000000ff0800728c */ /* 0x000fe2000bf25070 */
[----:B-----5:R-:W-:Y:S01]  /*0480*/  FSETP.NEU.AND P0, PT, R27, RZ, PT ;  /* 0x000000ff1b00720b */ /* 0x020fe20003f0d000 */
[----:B------:R-:W-:Y:S02]  /*0490*/  USEL UR4, URZ, 0xffffffff, UP0 ;  /* 0xffffffffff047887 */ /* 0x000fe40008000000 */
[----:B------:R-:W-:-:S10]  /*04a0*/  UISETP.NE.AND.EX UP1, UPT, UR9, URZ, UPT, UP1 ;  /* 0x000000ff0900728c */ /* 0x000fd4000bf25310 */
[----:B------:R-:W-:Y:S01]  /*04b0*/  VOTEU.ANY UP0, P0 ;  /* 0x0000000000ff7886 */ /* 0x000fe20000000100 */
[----:B------:R-:W-:-:S04]  /*04c0*/  @!UP1 USEL UR4, URZ, 0xffffffff, UP0 ;  /* 0xffffffffff049887 */ /* 0x000fc80008000000 */
[----:B------:R-:W-:-:S04]  /*04d0*/  ULOP3.LUT UR4, UR4, 0x1, URZ, 0xc0, !UPT ;  /* 0x0000000104047892 */ /* 0x000fc8000f8ec0ff */
[----:B------:R-:W-:-:S11]  /*04e0*/  UISETP.NE.U32.AND UP3, UPT, UR4, 0x1, UPT ;  /* 0x000000010400788c */ /* 0x000fd6000bf65070 */
.L_x_8:
[----:B-1----:R-:W1:Y:S01]  /*04f0*/  SHFL.IDX PT, R2, R46, RZ, 0x1f ;  /* 0x00001fff2e027589 */ /* 0x002e6200000e0000 */
[----:B------:R-:W-:-:S04]  /*0500*/  UISETP.NE.AND UP0, UPT, UR17, 0x2, UPT ;  /* 0x000000021100788c */ /* 0x000fc8000bf05270 */
[----:B------:R-:W-:Y:S01]  /*0510*/  USEL UR48, URZ, 0x1, UP0 ;  /* 0x00000001ff307887 */ /* 0x000fe20008000000 */
[----:B-1----:R-:W-:-:S13]  /*0520*/  ISETP.NE.AND P0, PT, R2, RZ, PT ;  /* 0x000000ff0200720c */ /* 0x002fda0003f05270 */
[----:B------:R-:W-:Y:S05]  /*0530*/  @P0 BRA `(.L_x_9) ;  /* 0x0000000000500947 */ /* 0x000fea0003800000 */
[----:B------:R-:W1:Y:S01]  /*0540*/  S2UR UR4, SR_CgaCtaId ;  /* 0x00000000000479c3 */ /* 0x000e620000008800 */
[----:B------:R-:W-:Y:S01]  /*0550*/  UMOV UR5, 0x400 ;  /* 0x0000040000057882 */ /* 0x000fe20000000000 */
[----:B------:R-:W-:Y:S01]  /*0560*/  UMOV UR8, 0x1 ;  /* 0x0000000100087882 */ /* 0x000fe20000000000 */
[----:B------:R-:W-:Y:S01]  /*0570*/  UMOV UR6, 0x3 ;  /* 0x0000000300067882 */ /* 0x000fe20000000000 */
[----:B------:R-:W-:-:S04]  /*0580*/  UIADD3 UR8, UPT, UPT, -UR8, 0x100000, URZ ;  /* 0x0010000008087890 */ /* 0x000fc8000fffe1ff */
[----:B------:R-:W-:Y:S02]  /*0590*/  USHF.L.U32 UR9, UR8, 0xb, URZ ;  /* 0x0000000b08097899 */ /* 0x000fe400080006ff */
[----:B------:R-:W-:Y:S02]  /*05a0*/  USHF.L.U32 UR8, UR8, 0x1, URZ ;  /* 0x0000000108087899 */ /* 0x000fe400080006ff */
[----:B------:R-:W-:-:S04]  /*05b0*/  UIADD3 UR6, UPT, UPT, -UR6, 0x100000, URZ ;  /* 0x0010000006067890 */ /* 0x000fc8000fffe1ff */
[----:B------:R-:W-:Y:S02]  /*05c0*/  USHF.L.U32 UR7, UR6, 0xb, URZ ;  /* 0x0000000b06077899 */ /* 0x000fe400080006ff */
[----:B------:R-:W-:Y:S01]  /*05d0*/  USHF.L.U32 UR6, UR6, 0x1, URZ ;  /* 0x0000000106067899 */ /* 0x000fe200080006ff */
[----:B------:R-:W-:Y:S01]  /*05e0*/  ELECT P0, URZ, PT ;  /* 0x0000000000ff782f */ /* 0x000fe20003800000 */
[----:B-1----:R-:W-:Y:S01]  /*05f0*/  ULEA UR4, UR4, UR5, 0x18 ;  /* 0x0000000504047291 */ /* 0x002fe2000f8ec0ff */
[----:B------:R-:W1:Y:S11]  /*0600*/  FENCE.VIEW.ASYNC.S ;  /* 0x00000000000073c6 */ /* 0x000e760000000000 */
[----:B-1----:R1:W3:Y:S01]  /*0610*/  SYNCS.EXCH.64 URZ, [UR4], UR8 ;  /* 0x0000000804ff75b2 */ /* 0x0022e20008000100 */
[----:B------:R1:W4:Y:S01]  /*0620*/  SYNCS.EXCH.64 URZ, [UR4+0x18], UR6 ;  /* 0x0000180604ff75b2 */ /* 0x0003220008000100 */
[----:B------:R1:W1:Y:S01]  /*0630*/  SYNCS.EXCH.64 URZ, [UR4+0x8], UR8 ;  /* 0x0000080804ff75b2 */ /* 0x0002620008000100 */
[----:B------:R1:W1:Y:S01]  /*0640*/  SYNCS.EXCH.64 URZ, [UR4+0x20], UR6 ;  /* 0x0000200604ff75b2 */ /* 0x0002620008000100 */
[----:B------:R1:W1:Y:S01]  /*0650*/  SYNCS.EXCH.64 URZ, [UR4+0x10], UR8 ;  /* 0x0000100804ff75b2 */ /* 0x0002620008000100 */
[----:B------:R1:W1:Y:S01]  /*0660*/  SYNCS.EXCH.64 URZ, [UR4+0x28], UR6 ;  /* 0x0000280604ff75b2 */ /* 0x0002620008000100 */
[----:B------:R-:W-:Y:S01]  /*0670*/  NOP ;  /* 0x0000000000007918 */ /* 0x000fe20000000000 */
.L_x_9:
[----:B------:R-:W2:Y:S01]  /*0680*/  SHFL.IDX PT, R2, R46, RZ, 0x1f ;  /* 0x00001fff2e027589 */ /* 0x000ea200000e0000 */
[----:B------:R-:W-:Y:S01]  /*0690*/  NOP ;  /* 0x0000000000007918 */ /* 0x000fe20000000000 */
[----:B--2---:R-:W-:-:S13]  /*06a0*/  ISETP.NE.AND P0, PT, R2, 0x1, PT ;  /* 0x000000010200780c */ /* 0x004fda0003f05270 */
[----:B------:R-:W-:Y:S05]  /*06b0*/  @P0 BRA `(.L_x_10) ;  /* 0x0000000000580947 */ /* 0x000fea0003800000 */
[----:B-1----:R-:W1:Y:S01]  /*06c0*/  S2UR UR4, SR_CgaCtaId ;  /* 0x00000000000479c3 */ /* 0x002e620000008800 */
        /* <DEDUP_REMOVED lines=12> */
[----:B-1----:R2:W1:Y:S01]  /*0790*/  SYNCS.EXCH.64 URZ, [UR4+0x30], UR8 ;  /* 0x0000300804ff75b2 */ /* 0x0024620008000100 */
[----:B------:R2:W1:Y:S01]  /*07a0*/  SYNCS.EXCH.64 URZ, [UR4+0x50], UR6 ;  /* 0x0000500604ff75b2 */ /* 0x0004620008000100 */
[----:B------:R2:W1:Y:S01]  /*07b0*/  SYNCS.EXCH.64 URZ, [UR4+0x38], UR8 ;  /* 0x0000380804ff75b2 */ /* 0x0004620008000100 */
[----:B------:R2:W1:Y:S01]  /*07c0*/  SYNCS.EXCH.64 URZ, [UR4+0x58], UR6 ;  /* 0x0000580604ff75b2 */ /* 0x0004620008000100 */
[----:B------:R2:W1:Y:S01]  /*07d0*/  SYNCS.EXCH.64 URZ, [UR4+0x40], UR8 ;  /* 0x0000400804ff75b2 */ /* 0x0004620008000100 */
[----:B------:R2:W1:Y:S01]  /*07e0*/  SYNCS.EXCH.64 URZ, [UR4+0x60], UR6 ;  /* 0x0000600604ff75b2 */ /* 0x0004620008000100 */
[----:B------:R2:W1:Y:S01]  /*07f0*/  SYNCS.EXCH.64 URZ, [UR4+0x48], UR8 ;  /* 0x0000480804ff75b2 */ /* 0x0004620008000100 */
[----:B------:R2:W1:Y:S02]  /*0800*/  SYNCS.EXCH.64 URZ, [UR4+0x68], UR6 ;  /* 0x0000680604ff75b2 */ /* 0x0004640008000100 */
[----:B--2---:R-:W-:Y:S01]  /*0810*/  NOP ;  /* 0x0000000000007918 */ /* 0x004fe20000000000 */
.L_x_10:
[----:B------:R-:W2:Y:S01]  /*0820*/  SHFL.IDX PT, R2, R46, RZ, 0x1f ;  /* 0x00001fff2e027589 */ /* 0x000ea200000e0000 */
[----:B------:R-:W-:Y:S01]  /*0830*/  NOP ;  /* 0x0000000000007918 */ /* 0x000fe20000000000 */
[----:B--2---:R-:W-:-:S13]  /*0840*/  ISETP.NE.AND P0, PT, R2, 0x3, PT ;  /* 0x000000030200780c */ /* 0x004fda0003f05270 */
[----:B------:R-:W-:Y:S05]  /*0850*/  @P0 BRA `(.L_x_11) ;  /* 0x0000000000300947 */ /* 0x000fea0003800000 */
[----:B-1----:R-:W1:Y:S01]  /*0860*/  S2UR UR4, SR_CgaCtaId ;  /* 0x00000000000479c3 */ /* 0x002e620000008800 */
[----:B------:R-:W-:Y:S01]  /*0870*/  UMOV UR6, 0x400 ;  /* 0x0000040000067882 */ /* 0x000fe20000000000 */
[----:B------:R-:W-:Y:S01]  /*0880*/  UMOV UR5, 0x20 ;  /* 0x0000002000057882 */ /* 0x000fe20000000000 */
[----:B------:R-:W-:Y:S01]  /*0890*/  ELECT P0, URZ, PT ;  /* 0x0000000000ff782f */ /* 0x000fe20003800000 */
[----:B-1----:R-:W-:Y:S02]  /*08a0*/  ULEA UR6, UR4, UR6, 0x18 ;  /* 0x0000000604067291 */ /* 0x002fe4000f8ec0ff */
[----:B------:R-:W-:-:S04]  /*08b0*/  UIADD3 UR4, UPT, UPT, -UR5, 0x100000, URZ ;  /* 0x0010000005047890 */ /* 0x000fc8000fffe1ff */
[----:B------:R-:W-:Y:S02]  /*08c0*/  USHF.L.U32 UR5, UR4, 0xb, URZ ;  /* 0x0000000b04057899 */ /* 0x000fe400080006ff */
[----:B------:R-:W-:Y:S01]  /*08d0*/  USHF.L.U32 UR4, UR4, 0x1, URZ ;  /* 0x0000000104047899 */ /* 0x000fe200080006ff */
[----:B------:R-:W1:Y:S11]  /*08e0*/  FENCE.VIEW.ASYNC.S ;  /* 0x00000000000073c6 */ /* 0x000e760000000000 */
[----:B-1----:R2:W1:Y:S01]  /*08f0*/  SYNCS.EXCH.64 URZ, [UR6+0x70], UR4 ;  /* 0x0000700406ff75b2 */ /* 0x0024620008000100 */
[----:B------:R2:W1:Y:S02]  /*0900*/  SYNCS.EXCH.64 URZ, [UR6+0x78], UR4 ;  /* 0x0000780406ff75b2 */ /* 0x0004640008000100 */
[----:B--2---:R-:W-:Y:S01]  /*0910*/  NOP ;  /* 0x0000000000007918 */ /* 0x004fe20000000000 */
.L_x_11:
[----:B------:R-:W2:Y:S01]  /*0920*/  SHFL.IDX PT, R2, R46, RZ, 0x1f ;  /* 0x00001fff2e027589 */ /* 0x000ea200000e0000 */
[----:B------:R-:W-:Y:S01]  /*0930*/  NOP ;  /* 0x0000000000007918 */ /* 0x000fe20000000000 */
[----:B--2---:R-:W-:-:S13]  /*0940*/  ISETP.NE.AND P0, PT, R2, 0x4, PT ;  /* 0x000000040200780c */ /* 0x004fda0003f05270 */
[----:B------:R-:W-:Y:S05]  /*0950*/  @P0 BRA `(.L_x_12) ;  /* 0x00000000004c0947 */ /* 0x000fea0003800000 */
[----:B-1----:R-:W1:Y:S01]  /*0960*/  S2UR UR6, SR_CgaCtaId ;  /* 0x00000000000679c3 */ /* 0x002e620000008800 */
[----:B------:R-:W-:Y:S01]  /*0970*/  UMOV UR4, 0x3a0 ;  /* 0x000003a000047882 */ /* 0x000fe20000000000 */
[----:B------:R-:W-:Y:S01]  /*0980*/  UMOV UR5, 0x400 ;  /* 0x0000040000057882 */ /* 0x000fe20000000000 */
[----:B------:R-:W-:Y:S01]  /*0990*/  USEL UR4, UR4, 0x320, UP3 ;  /* 0x0000032004047887 */ /* 0x000fe20009800000 */
[----:B------:R-:W-:Y:S01]  /*09a0*/  UMOV UR8, 0x1 ;  /* 0x0000000100087882 */ /* 0x000fe20000000000 */
[----:B------:R-:W-:Y:S01]  /*09b0*/  ELECT P0, URZ, PT ;  /* 0x0000000000ff782f */ /* 0x000fe20003800000 */
[----:B------:R-:W-:-:S04]  /*09c0*/  UIADD3 UR8, UPT, UPT, -UR8, 0x100000, URZ ;  /* 0x0010000008087890 */ /* 0x000fc8000fffe1ff */
[----:B------:R-:W-:Y:S02]  /*09d0*/  USHF.L.U32 UR9, UR8, 0xb, URZ ;  /* 0x0000000b08097899 */ /* 0x000fe400080006ff */
[----:B------:R-:W-:Y:S02]  /*09e0*/  USHF.L.U32 UR8, UR8, 0x1, URZ ;  /* 0x0000000108087899 */ /* 0x000fe400080006ff */
[----:B-1----:R-:W-:Y:S02]  /*09f0*/  ULEA UR6, UR6, UR5, 0x18 ;  /* 0x0000000506067291 */ /* 0x002fe4000f8ec0ff */
[----:B------:R-:W-:-:S04]  /*0a00*/  UIADD3 UR4, UPT, UPT, -UR4, 0x100000, URZ ;  /* 0x0010000004047890 */ /* 0x000fc8000fffe1ff */
[----:B------:R-:W-:Y:S02]  /*0a10*/  USHF.L.U32 UR5, UR4, 0xb, URZ ;  /* 0x0000000b04057899 */ /* 0x000fe400080006ff */
[----:B------:R-:W-:Y:S01]  /*0a20*/  USHF.L.U32 UR4, UR4, 0x1, URZ ;  /* 0x0000000104047899 */ /* 0x000fe200080006ff */
[----:B------:R-:W1:Y:S03]  /*0a30*/  FENCE.VIEW.ASYNC.S ;  /* 0x00000000000073c6 */ /* 0x000e660000000000 */
[----:B-1----:R2:W1:Y:S08]  /*0a40*/  SYNCS.EXCH.64 URZ, [UR6+0x80], UR8 ;  /* 0x0000800806ff75b2 */ /* 0x0024700008000100 */
[----:B------:R2:W1:Y:S01]  /*0a50*/  SYNCS.EXCH.64 URZ, [UR6+0x90], UR4 ;  /* 0x0000900406ff75b2 */ /* 0x0004620008000100 */
[----:B------:R2:W1:Y:S01]  /*0a60*/  SYNCS.EXCH.64 URZ, [UR6+0x88], UR8 ;  /* 0x0000880806ff75b2 */ /* 0x0004620008000100 */
[----:B------:R2:W1:Y:S02]  /*0a70*/  SYNCS.EXCH.64 URZ, [UR6+0x98], UR4 ;  /* 0x0000980406ff75b2 */ /* 0x0004640008000100 */
[----:B--2---:R-:W-:Y:S01]  /*0a80*/  NOP ;  /* 0x0000000000007918 */ /* 0x004fe20000000000 */
.L_x_12:
        /* <DEDUP_REMOVED lines=26> */
.L_x_13:
[----:B------:R-:W2:Y:S01]  /*0c30*/  SHFL.IDX PT, R2, R46, RZ, 0x1f ;  /* 0x00001fff2e027589 */ /* 0x000ea200000e0000 */
[----:B------:R-:W-:Y:S01]  /*0c40*/  NOP ;  /* 0x0000000000007918 */ /* 0x000fe20000000000 */
[----:B--2---:R-:W-:-:S13]  /*0c50*/  ISETP.NE.AND P0, PT, R2, 0x3, PT ;  /* 0x000000030200780c */ /* 0x004fda0003f05270 */
[----:B------:R-:W-:Y:S05]  /*0c60*/  @P0 BRA `(.L_x_14) ;  /* 0x0000000000380947 */ /* 0x000fea0003800000 */
[----:B------:R-:W2:Y:S01]  /*0c70*/  S2UR UR5, SR_CgaCtaId ;  /* 0x00000000000579c3 */ /* 0x000ea20000008800 */
[----:B-1----:R-:W-:Y:S01]  /*0c80*/  UMOV UR4, 0x400 ;  /* 0x0000040000047882 */ /* 0x002fe20000000000 */
[----:B------:R-:W-:Y:S01]  /*0c90*/  UMOV UR6, 0x20 ;  /* 0x0000002000067882 */ /* 0x000fe20000000000 */
[----:B------:R-:W-:Y:S01]  /*0ca0*/  ELECT P0, URZ, PT ;  /* 0x0000000000ff782f */ /* 0x000fe20003800000 */
[----:B------:R-:W-:-:S04]  /*0cb0*/  UIADD3 UR6, UPT, UPT, -UR6, 0x100000, URZ ;  /* 0x0010000006067890 */ /* 0x000fc8000fffe1ff */
[----:B------:R-:W-:Y:S02]  /*0cc0*/  USHF.L.U32 UR7, UR6, 0xb, URZ ;  /* 0x0000000b06077899 */ /* 0x000fe400080006ff */
[----:B------:R-:W-:Y:S02]  /*0cd0*/  USHF.L.U32 UR6, UR6, 0x1, URZ ;  /* 0x0000000106067899 */ /* 0x000fe400080006ff */
[----:B--2---:R-:W-:Y:S01]  /*0ce0*/  ULEA UR4, UR5, UR4, 0x18 ;  /* 0x0000000405047291 */ /* 0x004fe2000f8ec0ff */
[----:B------:R-:W1:Y:S11]  /*0cf0*/  FENCE.VIEW.ASYNC.S ;  /* 0x00000000000073c6 */ /* 0x000e760000000000 */
[----:B-1----:R2:W1:Y:S01]  /*0d00*/  SYNCS.EXCH.64 URZ, [UR4+0xe0], UR6 ;  /* 0x0000e00604ff75b2 */ /* 0x0024620008000100 */
[----:B------:R2:W1:Y:S01]  /*0d10*/  SYNCS.EXCH.64 URZ, [UR4+0xf0], UR6 ;  /* 0x0000f00604ff75b2 */ /* 0x0004620008000100 */
[----:B------:R2:W1:Y:S01]  /*0d20*/  SYNCS.EXCH.64 URZ, [UR4+0xe8], UR6 ;  /* 0x0000e80604ff75b2 */ /* 0x0004620008000100 */
[----:B------:R2:W1:Y:S02]  /*0d30*/  SYNCS.EXCH.64 URZ, [UR4+0xf8], UR6 ;  /* 0x0000f80604ff75b2 */ /* 0x0004640008000100 */
[----:B--2---:R-:W-:Y:S01]  /*0d40*/  NOP ;  /* 0x0000000000007918 */ /* 0x004fe20000000000 */
.L_x_14:
[----:B-1----:R-:W1:Y:S01]  /*0d50*/  LDCU UR4, c[0x0][0x36c] ;  /* 0x00006d80ff0477ac */ /* 0x002e620008000800 */
[----:B------:R-:W-:Y:S01]  /*0d60*/  ISETP.NE.OR P3, PT, R0, 0x2, !P3 ;  /* 0x000000020000780c */ /* 0x000fe20005f65670 */
[----:B------:R-:W-:Y:S01]  /*0d70*/  NOP ;  /* 0x0000000000007918 */ /* 0x000fe20000000000 */
[----:B------:R-:W-:Y:S01]  /*0d80*/  LOP3.LUT R0, R57, 0x1f, RZ, 0xc0, !PT ;  /* 0x0000001f39007812 */ /* 0x000fe200078ec0ff */
[----:B------:R-:W-:Y:S02]  /*0d90*/  UISETP.NE.AND UP4, UPT, UR17, URZ, UPT ;  /* 0x000000ff1100728c */ /* 0x000fe4000bf85270 */
[----:B-1----:R-:W-:-:S09]  /*0da0*/  UISETP.EQ.U32.AND UP5, UPT, UR4, 0x1, UPT ;  /* 0x000000010400788c */ /* 0x002fd2000bfa2070 */
[----:B------:R-:W-:Y:S05]  /*0db0*/  BRA.U !UP5, `(.L_x_15) ;  /* 0x000000010d087547 */ /* 0x000fea000b800000 */
[----:B---34-:R-:W-:Y:S01]  /*0dc0*/  UCGABAR_ARV ;  /* 0x00000000000079c7 */ /* 0x018fe20008000000 */
[----:B------:R-:W-:Y:S05]  /*0dd0*/  BRA `(.L_x_16) ;  /* 0x0000000000047947 */ /* 0x000fea0003800000 */
.L_x_15:
[----:B---34-:R-:W-:Y:S01]  /*0de0*/  NOP ;  /* 0x0000000000007918 */ /* 0x018fe20000000000 */
.L_x_16:
[----:B------:R-:W1:Y:S01]  /*0df0*/  S2UR UR16, SR_CTAID.X ;  /* 0x00000000001079c3 */ /* 0x000e620000002500 */
[----:B------:R-:W-:-:S05]  /*0e00*/  CS2R.32 R48, SR_CgaSize ;  /* 0x0000000000307805 */ /* 0x000fca0000008a00 */
[----:B------:R-:W-:-:S05]  /*0e10*/  IMAD R48, R48, -0xa0, RZ ;  /* 0xffffff6030307824 */ /* 0x000fca00078e02ff */
[----:B------:R-:W-:-:S14]  /*0e20*/  R2UR UR5, R48 ;  /* 0x00000000300572ca */ /* 0x000fdc00000e0000 */
[----:B------:R-:W2:Y:S01]  /*0e30*/  LDCU UR5, c[0x0][UR5+0x2b0] ;  /* 0x00005600050577ac */ /* 0x000ea20008000800 */
[----:B------:R-:W-:-:S05]  /*0e40*/  CS2R.32 R48, SR_CgaSize ;  /* 0x0000000000307805 */ /* 0x000fca0000008a00 */
[----:B------:R-:W-:-:S05]  /*0e50*/  IMAD R48, R48, -0xa0, RZ ;  /* 0xffffff6030307824 */ /* 0x000fca00078e02ff */
[----:B------:R-:W-:-:S14]  /*0e60*/  R2UR UR4, R48 ;  /* 0x00000000300472ca */ /* 0x000fdc00000e0000 */
[----:B------:R-:W3:Y:S01]  /*0e70*/  LDCU UR4, c[0x0][UR4+0x2b4] ;  /* 0x00005680040477ac */ /* 0x000ee20008000800 */
[----:B------:R-:W4:Y:S01]  /*0e80*/  S2UR UR20, SR_CTAID.Y ;  /* 0x00000000001479c3 */ /* 0x000f220000002600 */
[----:B------:R-:W-:-:S05]  /*0e90*/  CS2R.32 R48, SR_CgaSize ;  /* 0x0000000000307805 */ /* 0x000fca0000008a00 */
[----:B------:R-:W-:-:S05]  /*0ea0*/  IMAD R48, R48, -0xa0, RZ ;  /* 0xffffff6030307824 */ /* 0x000fca00078e02ff */
[----:B------:R-:W-:-:S14]  /*0eb0*/  R2UR UR7, R48 ;  /* 0x00000000300772ca */ /* 0x000fdc00000e0000 */
[----:B------:R-:W3:Y:S01]  /*0ec0*/  LDCU UR7, c[0x0][UR7+0x2a0] ;  /* 0x00005400070777ac */ /* 0x000ee20008000800 */
[----:B------:R-:W-:-:S05]  /*0ed0*/  CS2R.32 R48, SR_CgaSize ;  /* 0x0000000000307805 */ /* 0x000fca0000008a00 */
[----:B------:R-:W-:-:S05]  /*0ee0*/  IMAD R48, R48, -0xa0, RZ ;  /* 0xffffff6030307824 */ /* 0x000fca00078e02ff */
[----:B------:R-:W-:-:S14]  /*0ef0*/  R2UR UR8, R48 ;  /* 0x00000000300872ca */ /* 0x000fdc00000e0000 */
[----:B------:R-:W3:Y:S01]  /*0f00*/  LDCU UR8, c[0x0][UR8+0x2a4] ;  /* 0x00005480080877ac */ /* 0x000ee20008000800 */
[----:B------:R-:W3:Y:S01]  /*0f10*/  S2UR UR9, SR_CgaCtaId ;  /* 0x00000000000979c3 */ /* 0x000ee20000008800 */
[----:B------:R-:W3:Y:S01]  /*0f20*/  LDCU UR21, c[0x0][0xb24] ;  /* 0x00016480ff1577ac */ /* 0x000ee20008000800 */
[----:B------:R-:W3:Y:S01]  /*0f30*/  LDCU UR42, c[0x0][0xb24] ;  /* 0x00016480ff2a77ac */ /* 0x000ee20008000800 */
[----:B-1----:R-:W-:Y:S01]  /*0f40*/  I2FP.F32.U32 R3, UR16 ;  /* 0x0000001000037c45 */ /* 0x002fe20008201000 */
[----:B------:R-:W1:Y:S04]  /*0f50*/  LDCU UR29, c[0x0][0xb30] ;  /* 0x00016600ff1d77ac */ /* 0x000e680008000800 */
[----:B--2---:R-:W-:Y:S01]  /*0f60*/  FMUL R3, R3, UR5 ;  /* 0x0000000503037c20 */ /* 0x004fe20008400000 */
[----:B------:R-:W-:Y:S01]  /*0f70*/  UMOV UR34, 0x5 ;  /* 0x0000000500227882 */ /* 0x000fe20000000000 */
[----:B----4-:R-:W-:-:S04]  /*0f80*/  I2FP.F32.U32 R2, UR20 ;  /* 0x0000001400027c45 */ /* 0x010fc80008201000 */
[----:B------:R-:W2:Y:S01]  /*0f90*/  F2I.U32.TRUNC.NTZ R3, R3 ;  /* 0x0000000300037305 */ /* 0x000ea2000020f000 */
[----:B---3--:R-:W-:Y:S01]  /*0fa0*/  FMUL R2, R2, UR4 ;  /* 0x0000000402027c20 */ /* 0x008fe20008400000 */
[----:B------:R-:W-:Y:S02]  /*0fb0*/  ULOP3.LUT UR5, UR9, 0x2, URZ, 0xc0, !UPT ;  /* 0x0000000209057892 */ /* 0x000fe4000f8ec0ff */
[----:B------:R-:W-:-:S04]  /*0fc0*/  ULOP3.LUT UR50, UR9, 0x1, URZ, 0xc0, !UPT ;  /* 0x0000000109327892 */ /* 0x000fc8000f8ec0ff */
[----:B------:R-:W3:Y:S01]  /*0fd0*/  F2I.U32.TRUNC.NTZ R2, R2 ;  /* 0x0000000200027305 */ /* 0x000ee2000020f000 */
[----:B------:R-:W-:Y:S02]  /*0fe0*/  UISETP.GT.U32.AND UP0, UPT, UR5, 0xffff, UPT ;  /* 0x0000ffff0500788c */ /* 0x000fe4000bf04070 */
[----:B------:R-:W-:Y:S02]  /*0ff0*/  UISETP.GT.U32.AND UP1, UPT, UR50, 0xffff, UPT ;  /* 0x0000ffff3200788c */ /* 0x000fe4000bf24070 */
[----:B------:R-:W-:Y:S01]  /*1000*/  USEL UR26, UR5, 0xffff, !UP0 ;  /* 0x0000ffff051a7887 */ /* 0x000fe2000c000000 */
[----:B--2---:R-:W-:Y:S01]  /*1010*/  R2UR UR4, R3 ;  /* 0x00000000030472ca */ /* 0x004fe200000e0000 */
[----:B------:R-:W-:Y:S02]  /*1020*/  USHF.R.U32.HI UR32, URZ, 0x1, UR9 ;  /* 0x00000001ff207899 */ /* 0x000fe40008011609 */
[----:B------:R-:W-:Y:S02]  /*1030*/  USHF.L.U32 UR31, UR9, 0xa, URZ ;  /* 0x0000000a091f7899 */ /* 0x000fe400080006ff */
[----:B------:R-:W-:-:S02]  /*1040*/  USHF.L.U32 UR30, UR9, 0xc, URZ ;  /* 0x0000000c091e7899 */ /* 0x000fc400080006ff */
[----:B------:R-:W-:Y:S01]  /*1050*/  USEL UR27, UR50, 0xffff, !UP1 ;  /* 0x0000ffff321b7887 */ /* 0x000fe2000c800000 */
[----:B---3--:R-:W-:Y:S02]  /*1060*/  R2UR UR6, R2 ;  /* 0x00000000020672ca */ /* 0x008fe400000e0000 */
[----:B------:R-:W-:-:S03]  /*1070*/  PRMT R2, RZ, 0x7610, R2 ;  /* 0x00007610ff027816 */ /* 0x000fc60000000002 */
[----:B------:R-:W-:-:S04]  /*1080*/  UIADD3 UR5, UPT, UPT, -UR4, URZ, URZ ;  /* 0x000000ff04057290 */ /* 0x000fc8000fffe1ff */
[----:B------:R-:W-:-:S04]  /*1090*/  UIMAD UR5, UR7, UR5, UR16 ;  /* 0x00000005070572a4 */ /* 0x000fc8000f8e0210 */
[----:B------:R-:W-:Y:S02]  /*10a0*/  UIADD3 UR4, UPT, UPT, -UR6, URZ, URZ ;  /* 0x000000ff06047290 */ /* 0x000fe4000fffe1ff */
[----:B------:R-:W-:Y:S02]  /*10b0*/  IMAD.U32 R48, RZ, RZ, UR5 ;  /* 0x00000005ff307e24 */ /* 0x000fe4000f8e00ff */
[----:B------:R-:W-:-:S06]  /*10c0*/  UIMAD UR4, UR8, UR4, UR20 ;  /* 0x00000004080472a4 */ /* 0x000fcc000f8e0214 */
[----:B------:R-:W-:Y:S01]  /*10d0*/  IMAD.U32 R47, RZ, RZ, UR4 ;  /* 0x00000004ff2f7e24 */ /* 0x000fe2000f8e00ff */
[----:B-1----:R-:W-:Y:S06]  /*10e0*/  BRA.U UP4, `(.L_x_17) ;  /* 0x0000000104447547 */ /* 0x002fec000b800000 */
[----:B------:R-:W-:Y:S02]  /*10f0*/  R2UR UR4, R47 ;  /* 0x000000002f0472ca */ /* 0x000fe400000e0000 */
[----:B------:R-:W-:-:S11]  /*1100*/  R2UR UR6, R48 ;  /* 0x00000000300672ca */ /* 0x000fd600000e0000 */
[----:B------:R-:W-:Y:S02]  /*1110*/  UISETP.NE.AND UP0, UPT, UR4, URZ, UPT ;  /* 0x000000ff0400728c */ /* 0x000fe4000bf05270 */
[----:B------:R-:W-:Y:S02]  /*1120*/  UISETP.NE.AND UP1, UPT, UR4, 0x1, UPT ;  /* 0x000000010400788c */ /* 0x000fe4000bf25270 */
[----:B------:R-:W-:Y:S02]  /*1130*/  UISETP.NE.AND UP2, UPT, UR6, URZ, UP0 ;  /* 0x000000ff0600728c */ /* 0x000fe40008745270 */
[----:B------:R-:W-:Y:S02]  /*1140*/  USEL UR4, URZ, 0x2, UP0 ;  /* 0x00000002ff047887 */ /* 0x000fe40008000000 */
[----:B------:R-:W-:Y:S02]  /*1150*/  USEL UR8, URZ, 0x1, UP2 ;  /* 0x00000001ff087887 */ /* 0x000fe40009000000 */
[----:B------:R-:W-:-:S02]  /*1160*/  UISETP.NE.AND UP2, UPT, UR6, URZ, UPT ;  /* 0x000000ff0600728c */ /* 0x000fc4000bf45270 */
[----:B------:R-:W-:Y:S02]  /*1170*/  USEL UR5, URZ, 0x4, UP1 ;  /* 0x00000004ff057887 */ /* 0x000fe40008800000 */
[----:B------:R-:W-:Y:S02]  /*1180*/  UISETP.NE.AND UP0, UPT, UR6, 0x1, UPT ;  /* 0x000000010600788c */ /* 0x000fe4000bf05270 */
[----:B------:R-:W-:Y:S02]  /*1190*/  USEL UR6, URZ, 0x8, UP1 ;  /* 0x00000008ff067887 */ /* 0x000fe40008800000 */
[----:B------:R-:W-:Y:S02]  /*11a0*/  USEL UR7, UR5, 0x4, UP2 ;  /* 0x0000000405077887 */ /* 0x000fe40009000000 */
[----:B------:R-:W-:Y:S02]  /*11b0*/  USEL UR4, UR4, 0x2, UP0 ;  /* 0x0000000204047887 */ /* 0x000fe40008000000 */
[----:B------:R-:W-:-:S02]  /*11c0*/  USEL UR5, UR6, 0x8, UP0 ;  /* 0x0000000806057887 */ /* 0x000fc40008000000 */
[----:B------:R-:W-:-:S04]  /*11d0*/  UIADD3 UR4, UPT, UPT, UR4, UR7, UR8 ;  /* 0x0000000704047290 */ /* 0x000fc8000fffe008 */
[----:B------:R-:W-:-:S06]  /*11e0*/  UIADD3 UR4, UPT, UPT, UR4, UR5, URZ ;  /* 0x0000000504047290 */ /* 0x000fcc000fffe0ff */
[----:B------:R-:W-:-:S07]  /*11f0*/  IMAD.U32 R2, RZ, RZ, UR4 ;  /* 0x00000004ff027e24 */ /* 0x000fce000f8e00ff */
.L_x_17:
[----:B------:R-:W1:Y:S01]  /*1200*/  S2UR UR36, SR_CTAID.Z ;  /* 0x00000000002479c3 */ /* 0x000e620000002700 */
[----:B------:R-:W-:Y:S01]  /*1210*/  UISETP.GE.AND UP0, UPT, UR21, 0x1, UPT ;  /* 0x000000011500788c */ /* 0x000fe2000bf06270 */
[----:B------:R-:W-:-:S08]  /*1220*/  UMOV UR33, 0x3 ;  /* 0x0000000300217882 */ /* 0x000fd00000000000 */
[----:B------:R-:W-:Y:S05]  /*1230*/  BRA.U !UP0, `(.L_x_18) ;  /* 0x0000000108d47547 */ /* 0x000fea000b800000 */
[----:B------:R-:W2:Y:S01]  /*1240*/  LDCU.128 UR12, c[0x0][0xb10] ;  /* 0x00016200ff0c77ac */ /* 0x000ea20008000c00 */
[----:B------:R-:W3:Y:S01]  /*1250*/  LDCU UR6, c[0x0][0x370] ;  /* 0x00006e00ff0677ac */ /* 0x000ee20008000800 */
[----:B------:R-:W4:Y:S01]  /*1260*/  LDCU UR5, c[0x0][0x374] ;  /* 0x00006e80ff0577ac */ /* 0x000f220008000800 */
[----:B------:R-:W1:Y:S01]  /*1270*/  LDCU UR28, c[0x0][0xb0c] ;  /* 0x00016180ff1c77ac */ /* 0x000e620008000800 */
[----:B------:R-:W1:Y:S01]  /*1280*/  LDCU UR4, c[0x0][0xb20] ;  /* 0x00016400ff0477ac */ /* 0x000e620008000800 */
[----:B------:R-:W1:Y:S01]  /*1290*/  LDCU.64 UR8, c[0x0][0xb28] ;  /* 0x00016500ff0877ac */ /* 0x000e620008000a00 */
[----:B--2---:R-:W-:Y:S02]  /*12a0*/  UISETP.NE.AND UP0, UPT, UR14, 0x1, UPT ;  /* 0x000000010e00788c */ /* 0x004fe4000bf05270 */
[----:B----4-:R-:W-:Y:S02]  /*12b0*/  UIMAD.WIDE.U32 UR10, UR5, UR15, URZ ;  /* 0x0000000f050a72a5 */ /* 0x010fe4000f8e00ff */
[----:B---3--:R-:W-:-:S02]  /*12c0*/  UIMAD.WIDE.U32 UR22, UR6, UR12, URZ ;  /* 0x0000000c061672a5 */ /* 0x008fc4000f8e00ff */
[----:B-1----:R-:W-:Y:S02]  /*12d0*/  UISETP.NE.AND UP1, UPT, UR28, 0x1, UPT ;  /* 0x000000011c00788c */ /* 0x002fe4000bf25270 */
[----:B------:R-:W-:Y:S01]  /*12e0*/  UISETP.NE.AND UP2, UPT, UR21, 0x1, UPT ;  /* 0x000000011500788c */ /* 0x000fe2000bf45270 */
[----:B------:R-:W-:Y:S02]  /*12f0*/  UMOV UR10, UR11 ;  /* 0x0000000b000a7c82 */ /* 0x000fe40008000000 */
[----:B------:R-:W-:Y:S01]  /*1300*/  UMOV UR22, UR23 ;  /* 0x0000001700167c82 */ /* 0x000fe20008000000 */
[----:B------:R-:W-:Y:S02]  /*1310*/  @UP0 USHF.R.U32.HI UR5, URZ, UR4, UR10 ;  /* 0x00000004ff050299 */ /* 0x000fe4000801160a */
[----:B------:R-:W-:Y:S02]  /*1320*/  UIMAD.WIDE.U32 UR24, UR20, UR15, URZ ;  /* 0x0000000f141872a5 */ /* 0x000fe4000f8e00ff */
[----:B------:R-:W-:-:S02]  /*1330*/  UIMAD.WIDE.U32 UR10, UR5, UR8, URZ ;  /* 0x00000008050a72a5 */ /* 0x000fc4000f8e00ff */
[----:B------:R-:W-:Y:S02]  /*1340*/  @UP1 USHF.R.U32.HI UR6, URZ, UR13, UR22 ;  /* 0x0000000dff061299 */ /* 0x000fe40008011616 */
[----:B------:R-:W-:Y:S02]  /*1350*/  UIMAD.WIDE.U32 UR18, UR16, UR12, URZ ;  /* 0x0000000c101272a5 */ /* 0x000fe4000f8e00ff */
[----:B------:R-:W-:Y:S01]  /*1360*/  UIMAD.WIDE.U32 UR22, UR6, UR8, URZ ;  /* 0x00000008061672a5 */ /* 0x000fe2000f8e00ff */
[----:B------:R-:W-:Y:S01]  /*1370*/  UMOV UR24, UR25 ;  /* 0x0000001900187c82 */ /* 0x000fe20008000000 */
[----:B------:R-:W-:Y:S01]  /*1380*/  UMOV UR10, UR11 ;  /* 0x0000000b000a7c82 */ /* 0x000fe20008000000 */
[----:B------:R-:W-:Y:S02]  /*1390*/  USHF.R.U32.HI UR24, URZ, UR4, UR24 ;  /* 0x00000004ff187299 */ /* 0x000fe40008011618 */
[----:B------:R-:W-:Y:S02]  /*13a0*/  @UP2 USHF.R.U32.HI UR5, URZ, UR9, UR10 ;  /* 0x00000009ff052299 */ /* 0x000fe4000801160a */
[----:B------:R-:W-:Y:S01]  /*13b0*/  UMOV UR7, UR23 ;  /* 0x0000001700077c82 */ /* 0x000fe20008000000 */
[----:B------:R-:W-:Y:S01]  /*13c0*/  UMOV UR18, UR19 ;  /* 0x0000001300127c82 */ /* 0x000fe20008000000 */
[----:B------:R-:W-:-:S02]  /*13d0*/  @UP2 USHF.R.U32.HI UR6, URZ, UR9, UR7 ;  /* 0x00000009ff062299 */ /* 0x000fc40008011607 */
[----:B------:R-:W-:Y:S02]  /*13e0*/  USHF.R.U32.HI UR18, URZ, UR13, UR18 ;  /* 0x0000000dff127299 */ /* 0x000fe40008011612 */
[----:B------:R-:W-:Y:S02]  /*13f0*/  USEL UR4, UR20, UR24, !UP0 ;  /* 0x0000001814047287 */ /* 0x000fe4000c000000 */
[----:B------:R-:W-:Y:S02]  /*1400*/  UIMAD UR7, UR5, UR21, URZ ;  /* 0x00000015050772a4 */ /* 0x000fe4000f8e02ff */
[----:B------:R-:W-:Y:S02]  /*1410*/  USEL UR5, UR16, UR18, !UP1 ;  /* 0x0000001210057287 */ /* 0x000fe4000c800000 */
[----:B------:R-:W-:Y:S02]  /*1420*/  UIMAD UR12, UR6, UR21, URZ ;  /* 0x00000015060c72a4 */ /* 0x000fe4000f8e02ff */
[----:B------:R-:W-:-:S02]  /*1430*/  UISETP.GE.AND UP0, UPT, UR4, UR7, UPT ;  /* 0x000000070400728c */ /* 0x000fc4000bf06270 */
[----:B------:R-:W-:Y:S02]  /*1440*/  UIMAD.WIDE.U32 UR10, UR4, UR8, URZ ;  /* 0x00000008040a72a5 */ /* 0x000fe4000f8e00ff */
[----:B------:R-:W-:Y:S02]  /*1450*/  UISETP.GE.OR UP0, UPT, UR5, UR12, UP0 ;  /* 0x0000000c0500728c */ /* 0x000fe40008706670 */
[----:B------:R-:W-:Y:S02]  /*1460*/  UIMAD.WIDE.U32 UR12, UR5, UR8, URZ ;  /* 0x00000008050c72a5 */ /* 0x000fe4000f8e00ff */
[----:B------:R-:W-:Y:S01]  /*1470*/  UIADD3 UR10, UPT, UPT, -UR4, URZ, URZ ;  /* 0x000000ff040a7290 */ /* 0x000fe2000fffe1ff */
[----:B------:R-:W-:Y:S01]  /*1480*/  UMOV UR8, UR11 ;  /* 0x0000000b00087c82 */ /* 0x000fe20008000000 */
[----:B------:R-:W-:Y:S02]  /*1490*/  UIADD3 UR11, UPT, UPT, -UR5, URZ, URZ ;  /* 0x000000ff050b7290 */ /* 0x000fe4000fffe1ff */
[----:B------:R-:W-:-:S03]  /*14a0*/  USHF.R.U32.HI UR8, URZ, UR9, UR8 ;  /* 0x00000009ff087299 */ /* 0x000fc60008011608 */
[----:B------:R-:W-:Y:S01]  /*14b0*/  @!UP0 UMOV UR7, UR13 ;  /* 0x0000000d00078c82 */ /* 0x000fe20008000000 */
[----:B------:R-:W-:Y:S02]  /*14c0*/  UIMAD UR20, UR14, UR10, UR20 ;  /* 0x0000000a0e1472a4 */ /* 0x000fe4000f8e0214 */
[----:B------:R-:W-:Y:S02]  /*14d0*/  USEL UR8, UR4, UR8, !UP2 ;  /* 0x0000000804087287 */ /* 0x000fe4000d000000 */
[----:B------:R-:W-:Y:S02]  /*14e0*/  @!UP0 USHF.R.U32.HI UR7, URZ, UR9, UR7 ;  /* 0x00000009ff078299 */ /* 0x000fe40008011607 */
[----:B------:R-:W-:Y:S02]  /*14f0*/  UIADD3 UR9, UPT, UPT, -UR8, URZ, URZ ;  /* 0x000000ff08097290 */ /* 0x000fe4000fffe1ff */
[----:B------:R-:W-:Y:S02]  /*1500*/  @!UP0 USEL UR7, UR5, UR7, !UP2 ;  /* 0x0000000705078287 */ /* 0x000fe4000d000000 */
[----:B------:R-:W-:-:S02]  /*1510*/  UIMAD UR9, UR21, UR9, UR4 ;  /* 0x00000009150972a4 */ /* 0x000fc4000f8e0204 */
[----:B------:R-:W-:Y:S02]  /*1520*/  @!UP0 UIADD3 UR8, UPT, UPT, UR8, -UR7, URZ ;  /* 0x8000000708088290 */ /* 0x000fe4000fffe0ff */
[----:B------:R-:W-:Y:S02]  /*1530*/  @!UP0 UIMAD UR6, UR9, UR6, UR7 ;  /* 0x00000006090682a4 */ /* 0x000fe4000f8e0207 */
[----:B------:R-:W-:Y:S02]  /*1540*/  @!UP0 UIMAD UR4, UR8, UR21, UR5 ;  /* 0x00000015080482a4 */ /* 0x000fe4000f8e0205 */
[----:B------:R-:W-:Y:S02]  /*1550*/  UIMAD UR16, UR28, UR11, UR16 ;  /* 0x0000000b1c1072a4 */ /* 0x000fe4000f8e0210 */
[----:B------:R-:W-:Y:S01]  /*1560*/  UIMAD UR20, UR4, UR14, UR20 ;  /* 0x0000000e041472a4 */ /* 0x000fe2000f8e0214 */
[----:B------:R-:W-:Y:S02]  /*1570*/  @!UP0 UMOV UR5, UR6 ;  /* 0x0000000600058c82 */ /* 0x000fe40008000000 */
[----:B------:R-:W-:-:S12]  /*1580*/  UIMAD UR16, UR5, UR28, UR16 ;  /* 0x0000001c051072a4 */ /* 0x000fd8000f8e0210 */
.L_x_18:
[----:B------:R-:W-:Y:S02]  /*1590*/  UISETP.NE.AND UP1, UPT, UR29, 0x1, UPT ;  /* 0x000000011d00788c */ /* 0x000fe4000bf25270 */
[----:B------:R-:W-:Y:S02]  /*15a0*/  ULOP3.LUT UR27, UR27, 0xffff, URZ, 0xc0, !UPT ;  /* 0x0000ffff1b1b7892 */ /* 0x000fe4000f8ec0ff */
[----:B------:R-:W-:Y:S02]  /*15b0*/  ULOP3.LUT UR26, UR26, 0xffff, URZ, 0xc0, !UPT ;  /* 0x0000ffff1a1a7892 */ /* 0x000fe4000f8ec0ff */
[----:B------:R-:W-:Y:S02]  /*15c0*/  UISETP.NE.AND UP0, UPT, UR17, 0x2, UPT ;  /* 0x000000021100788c */ /* 0x000fe4000bf05270 */
[----:B------:R-:W-:Y:S02]  /*15d0*/  ULOP3.LUT UR31, UR31, 0x800, URZ, 0xc0, !UPT ;  /* 0x000008001f1f7892 */ /* 0x000fe4000f8ec0ff */
[----:B------:R-:W-:-:S02]  /*15e0*/  ULOP3.LUT UR30, UR30, 0x1000, URZ, 0xc0, !UPT ;  /* 0x000010001e1e7892 */ /* 0x000fc4000f8ec0ff */
[----:B------:R-:W-:Y:S02]  /*15f0*/  USHF.L.U32 UR27, UR34, UR27, URZ ;  /* 0x0000001b221b7299 */ /* 0x000fe400080006ff */
[----:B------:R-:W-:Y:S01]  /*1600*/  USHF.L.U32 UR26, UR33, UR26, URZ ;  /* 0x0000001a211a7299 */ /* 0x000fe200080006ff */
[----:B------:R-:W-:Y:S11]  /*1610*/  BRA.U UP1, `(.L_x_19) ;  /* 0x0000000101447547 */ /* 0x000ff6000b800000 */
[----:B------:R-:W2:Y:S01]  /*1620*/  LDCU.128 UR8, c[0x0][0xb10] ;  /* 0x00016200ff0877ac */ /* 0x000ea20008000c00 */
[----:B------:R-:W3:Y:S01]  /*1630*/  LDCU UR12, c[0x0][0xb0c] ;  /* 0x00016180ff0c77ac */ /* 0x000ee20008000800 */
[----:B------:R-:W4:Y:S01]  /*1640*/  LDCU UR13, c[0x0][0xb20] ;  /* 0x00016400ff0d77ac */ /* 0x000f220008000800 */
[----:B--2---:R-:W-:Y:S02]  /*1650*/  UIMAD.WIDE.U32 UR6, UR16, UR8, URZ ;  /* 0x00000008100672a5 */ /* 0x004fe4000f8e00ff */
[----:B------:R-:W-:Y:S02]  /*1660*/  UIMAD.WIDE.U32 UR4, UR20, UR11, URZ ;  /* 0x0000000b140472a5 */ /* 0x000fe4000f8e00ff */
[----:B---3--:R-:W-:Y:S02]  /*1670*/  UISETP.NE.AND UP2, UPT, UR12, 0x1, UPT ;  /* 0x000000010c00788c */ /* 0x008fe4000bf45270 */
[----:B------:R-:W-:Y:S01]  /*1680*/  UISETP.NE.AND UP1, UPT, UR10, 0x1, UPT ;  /* 0x000000010a00788c */ /* 0x000fe2000bf25270 */
[----:B------:R-:W-:-:S02]  /*1690*/  UMOV UR6, UR7 ;  /* 0x0000000700067c82 */ /* 0x000fc40008000000 */
[----:B------:R-:W-:Y:S01]  /*16a0*/  UMOV UR4, UR5 ;  /* 0x0000000500047c82 */ /* 0x000fe20008000000 */
[----:B------:R-:W-:Y:S02]  /*16b0*/  USHF.R.U32.HI UR6, URZ, UR9, UR6 ;  /* 0x00000009ff067299 */ /* 0x000fe40008011606 */
[----:B----4-:R-:W-:Y:S02]  /*16c0*/  USHF.R.U32.HI UR4, URZ, UR13, UR4 ;  /* 0x0000000dff047299 */ /* 0x010fe40008011604 */
[----:B------:R-:W-:Y:S02]  /*16d0*/  USEL UR5, UR16, UR6, !UP2 ;  /* 0x0000000610057287 */ /* 0x000fe4000d000000 */
[----:B------:R-:W-:-:S04]  /*16e0*/  USEL UR4, UR20, UR4, !UP1 ;  /* 0x0000000414047287 */ /* 0x000fc8000c800000 */
[----:B------:R-:W-:Y:S02]  /*16f0*/  UIADD3 UR6, UPT, UPT, UR5, -UR4, URZ ;  /* 0x8000000405067290 */ /* 0x000fe4000fffe0ff */
[----:B------:R-:W-:Y:S02]  /*1700*/  UIADD3 UR4, UPT, UPT, -UR5, UR4, URZ ;  /* 0x0000000405047290 */ /* 0x000fe4000fffe1ff */
[----:B------:R-:W-:Y:S02]  /*1710*/  UIMAD UR20, UR6, UR10, UR20 ;  /* 0x0000000a061472a4 */ /* 0x000fe4000f8e0214 */
[----:B------:R-:W-:-:S12]  /*1720*/  UIMAD UR16, UR4, UR12, UR16 ;  /* 0x0000000c041072a4 */ /* 0x000fd8000f8e0210 */
.L_x_19:
[----:B------:R-:W-:Y:S05]  /*1730*/  BRA.U !UP5, `(.L_x_20) ;  /* 0x000000010d0c7547 */ /* 0x000fea000b800000 */
[----:B------:R-:W-:Y:S01]  /*1740*/  UCGABAR_WAIT ;  /* 0x0000000000007dc7 */ /* 0x000fe20008000000 */
[----:B------:R-:W-:Y:S01]  /*1750*/  CCTL.IVALL ;  /* 0x00000000ff00798f */ /* 0x000fe20002000000 */
[----:B------:R-:W-:Y:S05]  /*1760*/  BRA `(.L_x_21) ;  /* 0x0000000000047947 */ /* 0x000fea0003800000 */
.L_x_20:
[----:B------:R-:W-:Y:S06]  /*1770*/  BAR.SYNC.DEFER_BLOCKING 0x0 ;  /* 0x0000000000007b1d */ /* 0x000fec0000010000 */
.L_x_21:
[----:B------:R-:W-:Y:S05]  /*1780*/  BRA.U UP0, `(.L_x_22) ;  /* 0x0000001100b87547 */ /* 0x000fea000b800000 */
[----:B------:R-:W2:Y:S01]  /*1790*/  LDCU UR7, c[0x0][0x38c] ;  /* 0x00007180ff0777ac */ /* 0x000ea20008000800 */
[----:B------:R-:W3:Y:S01]  /*17a0*/  S2UR UR8, SR_CgaCtaId ;  /* 0x00000000000879c3 */ /* 0x000ee20000008800 */
[----:B------:R-:W-:Y:S01]  /*17b0*/  PLOP3.LUT P1, PT, PT, PT, UP3, 0x80, 0x8 ;  /* 0x000000000008781c */ /* 0x000fe20003f2f038 */
[----:B------:R-:W-:Y:S01]  /*17c0*/  IMAD.MOV.U32 R12, RZ, RZ, 0x1 ;  /* 0x00000001ff0c7424 */ /* 0x000fe200078e00ff */
[----:B------:R-:W-:Y:S01]  /*17d0*/  UISETP.NE.AND UP0, UPT, UR17, URZ, UPT ;  /* 0x000000ff1100728c */ /* 0x000fe2000bf05270 */
[----:B------:R-:W-:Y:S01]  /*17e0*/  ISETP.EQ.OR P2, PT, R0, RZ, P3 ;  /* 0x000000ff0000720c */ /* 0x000fe20001f42670 */
[----:B------:R-:W-:Y:S01]  /*17f0*/  UMOV UR21, 0x400 ;  /* 0x0000040000157882 */ /* 0x000fe20000000000 */
[----:B------:R-:W-:Y:S01]  /*1800*/  USHF.L.U32 UR5, UR32, 0x5, URZ ;  /* 0x0000000520057899 */ /* 0x000fe200080006ff */
[----:B------:R-:W-:Y:S01]  /*1810*/  PLOP3.LUT P1, PT, P1, PT, PT, 0x8, 0x80 ;  /* 0x000000000080781c */ /* 0x000fe20000f2e170 */
[----:B------:R-:W-:Y:S01]  /*1820*/  USEL UR25, UR48, 0x2, UP0 ;  /* 0x0000000230197887 */ /* 0x000fe20008000000 */
[----:B------:R-:W-:Y:S01]  /*1830*/  CS2R R10, SRZ ;  /* 0x00000000000a7805 */ /* 0x000fe2000001ff00 */
[----:B------:R-:W-:Y:S01]  /*1840*/  IMAD.MOV.U32 R9, RZ, RZ, RZ ;  /* 0x000000ffff097224 */ /* 0x000fe200078e00ff */
[----:B------:R-:W4:Y:S01]  /*1850*/  LDCU UR43, c[0x0][0x370] ;  /* 0x00006e00ff2b77ac */ /* 0x000f220008000800 */
[----:B------:R-:W-:Y:S01]  /*1860*/  IMAD.MOV.U32 R8, RZ, RZ, 0x1 ;  /* 0x00000001ff087424 */ /* 0x000fe200078e00ff */
[----:B------:R-:W1:Y:S01]  /*1870*/  LDCU.64 UR28, c[0x0][0x348] ;  /* 0x00006900ff1c77ac */ /* 0x000e620008000a00 */
[----:B--2---:R-:W-:-:S02]  /*1880*/  UIADD3 UR6, UPT, UPT, UR7, 0x3f, URZ ;  /* 0x0000003f07067890 */ /* 0x004fc4000fffe0ff */
[----:B------:R-:W-:Y:S02]  /*1890*/  UIADD3 UR49, UPT, UPT, UR7, 0x7e, URZ ;  /* 0x0000007e07317890 */ /* 0x000fe4000fffe0ff */
[----:B------:R-:W-:Y:S02]  /*18a0*/  USHF.R.S32.HI UR4, URZ, 0x1f, UR6 ;  /* 0x0000001fff047899 */ /* 0x000fe40008011406 */
[----:B---3--:R-:W-:Y:S02]  /*18b0*/  ULEA UR21, UR8, UR21, 0x18 ;  /* 0x0000001508157291 */ /* 0x008fe4000f8ec0ff */
[----:B------:R-:W-:Y:S02]  /*18c0*/  ULEA.HI UR4, UR4, UR6, URZ, 0x6 ;  /* 0x0000000604047291 */ /* 0x000fe4000f8f30ff */
[----:B------:R-:W-:Y:S02]  /*18d0*/  UIADD3 UR6, UPT, UPT, UR7, -0x1, URZ ;  /* 0xffffffff07067890 */ /* 0x000fe4000fffe0ff */
[----:B------:R-:W-:-:S02]  /*18e0*/  USHF.R.S32.HI UR45, URZ, 0x6, UR4 ;  /* 0x00000006ff2d7899 */ /* 0x000fc40008011404 */
[----:B------:R-:W-:Y:S02]  /*18f0*/  UISETP.GE.U32.AND UP1, UPT, UR6, -0x7f, UPT ;  /* 0xffffff810600788c */ /* 0x000fe4000bf26070 */
[----:B------:R-:W-:Y:S02]  /*1900*/  UISETP.LT.U32.AND UP0, UPT, UR45, 0x3, UPT ;  /* 0x000000032d00788c */ /* 0x000fe4000bf01070 */
[----:B------:R-:W-:Y:S02]  /*1910*/  ULEA UR38, UR31, UR21, 0x1 ;  /* 0x000000151f267291 */ /* 0x000fe4000f8e08ff */
[----:B------:R-:W-:Y:S02]  /*1920*/  USEL UR44, UR45, 0x3, UP0 ;  /* 0x000000032d2c7887 */ /* 0x000fe40008000000 */
[----:B------:R-:W-:Y:S02]  /*1930*/  ULEA UR37, UR30, UR21, 0x1 ;  /* 0x000000151e257291 */ /* 0x000fe4000f8e08ff */
[----:B------:R-:W-:-:S02]  /*1940*/  UIADD3 UR24, UPT, UPT, UR44, -0x1, URZ ;  /* 0xffffffff2c187890 */ /* 0x000fc4000fffe0ff */
[----:B------:R-:W-:Y:S01]  /*1950*/  @UP1 UIADD3 UR24, UPT, UPT, UR44, URZ, URZ ;  /* 0x000000ff2c181290 */ /* 0x000fe2000fffe0ff */
[----:B------:R-:W2:Y:S01]  /*1960*/  LDCU UR41, c[0x0][0x374] ;  /* 0x00006e80ff2977ac */ /* 0x000ea20008000800 */
[----:B------:R-:W-:Y:S02]  /*1970*/  ULOP3.LUT UR47, UR5, 0x20, URZ, 0xe2, !UPT ;  /* 0x00000020052f7892 */ /* 0x000fe4000f8ee2ff */
[----:B------:R-:W-:Y:S02]  /*1980*/  UIADD3 UR38, UPT, UPT, UR38, 0x4400, URZ ;  /* 0x0000440026267890 */ /* 0x000fe4000fffe0ff */
[----:B------:R-:W-:Y:S02]  /*1990*/  UIADD3 UR37, UPT, UPT, UR37, 0xa400, URZ ;  /* 0x0000a40025257890 */ /* 0x000fe4000fffe0ff */
[----:B------:R-:W-:Y:S02]  /*19a0*/  UIADD3 UR46, UPT, UPT, UR45, -UR44, URZ ;  /* 0x8000002c2d2e7290 */ /* 0x000fe4000fffe0ff */
[----:B------:R-:W-:Y:S01]  /*19b0*/  UIADD3 UR24, UPT, UPT, UR24, 0x1, URZ ;  /* 0x0000000118187890 */ /* 0x000fe2000fffe0ff */
[----:B-1--4-:R-:W-:-:S11]  /*19c0*/  UMOV UR7, URZ ;  /* 0x000000ff00077c82 */ /* 0x012fd60008000000 */
.L_x_42:
[----:B------:R-:W1:Y:S02]  /*19d0*/  S2UR UR4, SR_CgaCtaId ;  /* 0x00000000000479c3 */ /* 0x000e640000008800 */
[----:B-1----:R-:W-:-:S09]  /*19e0*/  UISETP.NE.AND UP0, UPT, UR4, URZ, UPT ;  /* 0x000000ff0400728c */ /* 0x002fd2000bf05270 */
[----:B------:R-:W-:Y:S05]  /*19f0*/  BRA.U UP0, `(.L_x_23) ;  /* 0x0000000100287547 */ /* 0x000fea000b800000 */
[----:B------:R-:W-:Y:S02]  /*1a00*/  LEA R0, R9, UR21, 0x3 ;  /* 0x0000001509007c11 */ /* 0x000fe4000f8e18ff */
[----:B------:R-:W-:-:S04]  /*1a10*/  SHF.L.U32 R2, R8, 0x1f, RZ ;  /* 0x0000001f08027819 */ /* 0x000fc800000006ff */
[----:B------:R-:W1:Y:S02]  /*1a20*/  SYNCS.PHASECHK.TRANS64.TRYWAIT P0, [R0+URZ+0xf0], R2 ;  /* 0x0000f002000075a7 */ /* 0x000e6400080011ff */
[----:B-1----:R-:W-:Y:S05]  /*1a30*/  @!P0 BRA `(.L_x_24) ;  /* 0x0000006c00188947 */ /* 0x002fea0003800000 */
.L_x_137:
[----:B------:R-:W-:Y:S01]  /*1a40*/  VIADD R9, R9, 0x1 ;  /* 0x0000000109097836 */ /* 0x000fe20000000000 */
[----:B------:R1:W-:Y:S04]  /*1a50*/  SYNCS.ARRIVE.TRANS64.A1T0 RZ, [R0+URZ+0xe0], RZ ;  /* 0x0000e0ff00ff79a7 */ /* 0x0003e800081000ff */
[----:B------:R-:W-:-:S04]  /*1a60*/  ISETP.NE.AND P0, PT, R9, 0x2, PT ;  /* 0x000000020900780c */ /* 0x000fc80003f05270 */
[----:B------:R-:W-:Y:S02]  /*1a70*/  SEL R9, R9, RZ, P0 ;  /* 0x000000ff09097207 */ /* 0x000fe40000000000 */
[----:B-1----:R-:W-:-:S04]  /*1a80*/  SEL R0, RZ, 0x1, P0 ;  /* 0x00000001ff007807 */ /* 0x002fc80000000000 */
[----:B------:R-:W-:-:S07]  /*1a90*/  LOP3.LUT R8, R8, R0, RZ, 0x3c, !PT ;  /* 0x0000000008087212 */ /* 0x000fce00078e3cff */
.L_x_23:
[----:B------:R-:W-:Y:S01]  /*1aa0*/  ULEA UR4, UR7, UR21, 0x3 ;  /* 0x0000001507047291 */ /* 0x000fe2000f8e18ff */
[----:B------:R-:W-:Y:S01]  /*1ab0*/  SHF.L.U32 R0, R12, 0x1f, RZ ;  /* 0x0000001f0c007819 */ /* 0x000fe200000006ff */
[----:B------:R-:W-:Y:S02]  /*1ac0*/  UISETP.GE.U32.AND UP0, UPT, UR49, 0x7f, UPT ;  /* 0x0000007f3100788c */ /* 0x000fe4000bf06070 */
[----:B------:R-:W-:Y:S02]  /*1ad0*/  ULEA UR11, UR20, UR50, 0x1 ;  /* 0x00000032140b7291 */ /* 0x000fe4000f8e08ff */
[----:B------:R-:W-:Y:S02]  /*1ae0*/  ULEA UR35, UR16, UR47, 0x6 ;  /* 0x0000002f10237291 */ /* 0x000fe4000f8e30ff */
[----:B------:R-:W-:Y:S01]  /*1af0*/  USHF.L.U32 UR11, UR11, 0x6, URZ ;  /* 0x000000060b0b7899 */ /* 0x000fe200080006ff */
[----:B------:R1:W3:Y:S01]  /*1b00*/  SYNCS.PHASECHK.TRANS64.TRYWAIT P0, [UR4+0x18], R0 ;  /* 0x00001800ff0075a7 */ /* 0x0002e20008001104 */
[----:B------:R-:W-:Y:S01]  /*1b10*/  UMOV UR6, URZ ;  /* 0x000000ff00067c82 */ /* 0x000fe20008000000 */
[----:B------:R-:W-:Y:S09]  /*1b20*/  BRA.U !UP0, `(.L_x_25) ;  /* 0x0000000108c87547 */ /* 0x000ff2000b800000 */
[----:B------:R-:W-:Y:S01]  /*1b30*/  UMOV UR13, URZ ;  /* 0x000000ff000d7c82 */ /* 0x000fe20008000000 */
[----:B------:R-:W-:-:S05]  /*1b40*/  UMOV UR4, UR7 ;  /* 0x0000000700047c82 */ /* 0x000fca0008000000 */
.L_x_31:
[----:B------:R-:W-:Y:S01]  /*1b50*/  ULEA UR33, UR4, UR21, 0x3 ;  /* 0x0000001504217291 */ /* 0x000fe2000f8e18ff */
[----:B---3--:R-:W-:Y:S01]  /*1b60*/  @!P3 MOV R2, 0x6000 ;  /* 0x000060000002b802 */ /* 0x008fe20000000f00 */
[----:B-1-3--:R-:W-:Y:S10]  /*1b70*/  @P0 BRA `(.L_x_26) ;  /* 0x00000000000c0947 */ /* 0x00aff40003800000 */
[----:B------:R-:W-:-:S04]  /*1b80*/  SHF.L.U32 R3, R12, 0x1f, RZ ;  /* 0x0000001f0c037819 */ /* 0x000fc800000006ff */
[----:B------:R-:W3:Y:S02]  /*1b90*/  SYNCS.PHASECHK.TRANS64.TRYWAIT P0, [UR33+0x18], R3 ;  /* 0x00001803ff0075a7 */ /* 0x000ee40008001121 */
[----:B---3--:R-:W-:Y:S05]  /*1ba0*/  @!P0 BRA `(.L_x_27) ;  /* 0x0000006800d08947 */ /* 0x008fea0003800000 */
.L_x_26:
[----:B------:R3:W-:Y:S01]  /*1bb0*/  @!P3 SYNCS.ARRIVE.TRANS64 RZ, [UR33], R2 ;  /* 0x00000002ffffb9a7 */ /* 0x0007e20008000021 */
[----:B------:R-:W-:-:S04]  /*1bc0*/  ULOP3.LUT UR5, UR25, 0x2, URZ, 0xfc, !UPT ;  /* 0x0000000219057892 */ /* 0x000fc8000f8efcff */
[----:B------:R-:W-:-:S09]  /*1bd0*/  UISETP.NE.AND UP0, UPT, UR5, 0x2, UPT ;  /* 0x000000020500788c */ /* 0x000fd2000bf05270 */
[----:B------:R-:W-:Y:S05]  /*1be0*/  BRA.U UP0, `(.L_x_28) ;  /* 0x0000000100047547 */ /* 0x000fea000b800000 */
[----:B--2---:R-:W-:Y:S05]  /*1bf0*/  BPT.TRAP 0x1 ;  /* 0x000000040000795c */ /* 0x004fea0000300000 */
.L_x_28:
[----:B------:R-:W-:Y:S04]  /*1c00*/  BSSY.RECONVERGENT B0, `(.L_x_29) ;  /* 0x0000003000007945 */ /* 0x000fe80003800200 */
[----:B------:R-:W-:Y:S05]  /*1c10*/  @P2 BRA `(.L_x_30) ;  /* 0x0000000000042947 */ /* 0x000fea0003800000 */
[----:B--2---:R-:W-:Y:S05]  /*1c20*/  BPT.TRAP 0x1 ;  /* 0x000000040000795c */ /* 0x004fea0000300000 */
.L_x_30:
[----:B--2---:R-:W-:Y:S05]  /*1c30*/  BSYNC.RECONVERGENT B0 ;  /* 0x0000000000007941 */ /* 0x004fea0003800200 */
.L_x_29:
[----:B------:R-:W-:Y:S02]  /*1c40*/  UIADD3 UR5, UPT, UPT, UR4, 0x1, URZ ;  /* 0x0000000104057890 */ /* 0x000fe4000fffe0ff */
[----:B------:R-:W-:Y:S02]  /*1c50*/  USHF.L.U32 UR34, UR13, 0x6, URZ ;  /* 0x000000060d227899 */ /* 0x000fe400080006ff */
[----:B------:R-:W-:Y:S02]  /*1c60*/  UISETP.NE.AND UP0, UPT, UR5, 0x3, UPT ;  /* 0x000000030500788c */ /* 0x000fe4000bf05270 */
[----:B------:R-:W-:Y:S02]  /*1c70*/  UIADD3 UR13, UPT, UPT, UR13, 0x1, URZ ;  /* 0x000000010d0d7890 */ /* 0x000fe4000fffe0ff */
[----:B------:R-:W-:Y:S02]  /*1c80*/  USEL UR6, URZ, 0x1, UP0 ;  /* 0x00000001ff067887 */ /* 0x000fe40008000000 */
[----:B------:R-:W-:-:S02]  /*1c90*/  USEL UR7, UR5, URZ, UP0 ;  /* 0x000000ff05077287 */ /* 0x000fc40008000000 */
[----:B------:R-:W-:Y:S02]  /*1ca0*/  UIADD3 UR14, UP1, UPT, UR28, 0x80, URZ ;  /* 0x000000801c0e7890 */ /* 0x000fe4000ff3e0ff */
[----:B------:R-:W-:Y:S01]  /*1cb0*/  ULEA UR5, UR7, UR21, 0x3 ;  /* 0x0000001507057291 */ /* 0x000fe2000f8e18ff */
[----:B------:R-:W-:Y:S01]  /*1cc0*/  LOP3.LUT R12, R12, UR6, RZ, 0x3c, !PT ;  /* 0x000000060c0c7c12 */ /* 0x000fe2000f8e3cff */
[----:B------:R-:W-:Y:S02]  /*1cd0*/  ULEA UR6, UR4, UR31, 0xc ;  /* 0x0000001f04067291 */ /* 0x000fe4000f8e60ff */
[----:B------:R-:W-:Y:S01]  /*1ce0*/  UIADD3.X UR15, UPT, UPT, URZ, UR29, URZ, UP1, !UPT ;  /* 0x0000001dff0f7290 */ /* 0x000fe20008ffe4ff */
[----:B-1----:R-:W-:Y:S01]  /*1cf0*/  SHF.L.U32 R0, R12, 0x1f, RZ ;  /* 0x0000001f0c007819 */ /* 0x002fe200000006ff */
[----:B------:R-:W-:Y:S02]  /*1d00*/  ULEA UR6, UR6, UR21, 0x1 ;  /* 0x0000001506067291 */ /* 0x000fe4000f8e08ff */
[----:B------:R-:W-:Y:S01]  /*1d10*/  UPRMT UR16, URZ, 0x5410, UR27 ;  /* 0x00005410ff107896 */ /* 0x000fe2000800001b */
[----:B------:R4:W1:Y:S01]  /*1d20*/  SYNCS.PHASECHK.TRANS64.TRYWAIT P0, [UR5+0x18], R0 ;  /* 0x00001800ff0075a7 */ /* 0x0008620008001105 */
[----:B------:R-:W-:-:S02]  /*1d30*/  ULEA UR5, UR4, UR30, 0xd ;  /* 0x0000001e04057291 */ /* 0x000fc4000f8e68ff */
[----:B------:R-:W-:Y:S02]  /*1d40*/  UIADD3 UR4, UP0, UPT, UR28, 0x180, URZ ;  /* 0x000001801c047890 */ /* 0x000fe4000ff1e0ff */
[----:B------:R-:W-:Y:S02]  /*1d50*/  ULEA UR5, UR5, UR21, 0x1 ;  /* 0x0000001505057291 */ /* 0x000fe4000f8e08ff */
[----:B------:R-:W-:Y:S02]  /*1d60*/  UIADD3 UR32, UPT, UPT, UR6, 0x4400, URZ ;  /* 0x0000440006207890 */ /* 0x000fe4000fffe0ff */
[----:B------:R-:W-:Y:S02]  /*1d70*/  UIADD3 UR8, UPT, UPT, UR5, 0xa400, URZ ;  /* 0x0000a40005087890 */ /* 0x000fe4000fffe0ff */
[----:B------:R-:W-:Y:S02]  /*1d80*/  UIADD3.X UR5, UPT, UPT, URZ, UR29, URZ, UP0, !UPT ;  /* 0x0000001dff057290 */ /* 0x000fe400087fe4ff */
[----:B------:R-:W-:-:S02]  /*1d90*/  UISETP.NE.AND UP0, UPT, UR13, UR24, UPT ;  /* 0x000000180d00728c */ /* 0x000fc4000bf05270 */
[----:B------:R-:W-:Y:S01]  /*1da0*/  UPRMT UR6, URZ, 0x5410, UR26 ;  /* 0x00005410ff067896 */ /* 0x000fe2000800001a */
[----:B------:R-:W-:Y:S01]  /*1db0*/  UMOV UR18, 0x0 ;  /* 0x0000000000127882 */ /* 0x000fe20000000000 */
[----:B------:R-:W-:Y:S01]  /*1dc0*/  UMOV UR19, 0x10000000 ;  /* 0x1000000000137882 */ /* 0x000fe20000000000 */
[----:B------:R-:W-:Y:S01]  /*1dd0*/  UMOV UR12, UR36 ;  /* 0x00000024000c7c82 */ /* 0x000fe20008000000 */
[----:B------:R-:W-:Y:S01]  /*1de0*/  UMOV UR9, UR33 ;  /* 0x0000002100097c82 */ /* 0x000fe20008000000 */
[----:B------:R-:W-:Y:S01]  /*1df0*/  UMOV UR10, UR34 ;  /* 0x00000022000a7c82 */ /* 0x000fe20008000000 */
[----:B------:R-:W-:Y:S03]  /*1e00*/  UTMALDG.3D.MULTICAST [UR32], [UR14], UR16, desc[UR18] ;  /* 0x000012200e0073b4 */ /* 0x000fe60008011810 */
[----:B------:R2:W-:Y:S02]  /*1e10*/  UTMALDG.3D.MULTICAST [UR8], [UR4], UR6, desc[UR18] ;  /* 0x00001208040073b4 */ /* 0x0005e40008011806 */
[----:B--2---:R-:W-:Y:S01]  /*1e20*/  UMOV UR6, UR24 ;  /* 0x0000001800067c82 */ /* 0x004fe20008000000 */
[----:B------:R-:W-:Y:S01]  /*1e30*/  UMOV UR4, UR7 ;  /* 0x0000000700047c82 */ /* 0x000fe20008000000 */
[----:B----4-:R-:W-:Y:S05]  /*1e40*/  BRA.U UP0, `(.L_x_31) ;  /* 0xfffffffd00407547 */ /* 0x010fea000b83ffff */
.L_x_25:
[----:B------:R-:W-:Y:S01]  /*1e50*/  ULEA UR4, UR7, UR21, 0x3 ;  /* 0x0000001507047291 */ /* 0x000fe2000f8e18ff */
[----:B-1----:R-:W-:Y:S01]  /*1e60*/  SHF.L.U32 R0, R12, 0x1f, RZ ;  /* 0x0000001f0c007819 */ /* 0x002fe200000006ff */
[----:B------:R-:W-:Y:S01]  /*1e70*/  @!P1 SYNCS.ARRIVE.TRANS64.A1T0 RZ, [UR21+0x78], RZ ;  /* 0x000078ffffff99a7 */ /* 0x000fe20008100015 */
[----:B------:R-:W-:-:S06]  /*1e80*/  UISETP.GT.AND UP0, UPT, UR45, UR44, UPT ;  /* 0x0000002c2d00728c */ /* 0x000fcc000bf04270 */
[----:B---3--:R1:W3:Y:S03]  /*1e90*/  SYNCS.PHASECHK.TRANS64.TRYWAIT P0, [UR4+0x18], R0 ;  /* 0x00001800ff0075a7 */ /* 0x0082e60008001104 */
[----:B------:R-:W-:Y:S05]  /*1ea0*/  BRA.U !UP0, `(.L_x_32) ;  /* 0x0000000108bc7547 */ /* 0x000fea000b800000 */
[----:B------:R-:W-:Y:S01]  /*1eb0*/  UIADD3 UR13, UPT, UPT, UR46, UR6, URZ ;  /* 0x000000062e0d7290 */ /* 0x000fe2000fffe0ff */
[----:B------:R-:W-:-:S11]  /*1ec0*/  UMOV UR4, UR7 ;  /* 0x0000000700047c82 */ /* 0x000fd60008000000 */
.L_x_38:
[----:B------:R-:W-:Y:S01]  /*1ed0*/  ULEA UR17, UR4, UR21, 0x3 ;  /* 0x0000001504117291 */ /* 0x000fe2000f8e18ff */
[----:B---3--:R-:W-:Y:S01]  /*1ee0*/  @!P3 MOV R2, 0x6000 ;  /* 0x000060000002b802 */ /* 0x008fe20000000f00 */
[----:B-1-3--:R-:W-:Y:S10]  /*1ef0*/  @P0 BRA `(.L_x_33) ;  /* 0x00000000000c0947 */ /* 0x00aff40003800000 */
[----:B------:R-:W-:-:S04]  /*1f00*/  SHF.L.U32 R3, R12, 0x1f, RZ ;  /* 0x0000001f0c037819 */ /* 0x000fc800000006ff */
[----:B------:R-:W3:Y:S02]  /*1f10*/  SYNCS.PHASECHK.TRANS64.TRYWAIT P0, [UR17+0x18], R3 ;  /* 0x00001803ff0075a7 */ /* 0x000ee40008001111 */
[----:B---3--:R-:W-:Y:S05]  /*1f20*/  @!P0 BRA `(.L_x_34) ;  /* 0x0000006800088947 */ /* 0x008fea0003800000 */
.L_x_33:
[----:B------:R3:W-:Y:S01]  /*1f30*/  @!P3 SYNCS.ARRIVE.TRANS64 RZ, [UR17], R2 ;  /* 0x00000002ffffb9a7 */ /* 0x0007e20008000011 */
[----:B------:R-:W-:-:S04]  /*1f40*/  ULOP3.LUT UR5, UR25, 0x2, URZ, 0xfc, !UPT ;  /* 0x0000000219057892 */ /* 0x000fc8000f8efcff */
[----:B------:R-:W-:-:S09]  /*1f50*/  UISETP.NE.AND UP0, UPT, UR5, 0x2, UPT ;  /* 0x000000020500788c */ /* 0x000fd2000bf05270 */
[----:B------:R-:W-:Y:S05]  /*1f60*/  BRA.U UP0, `(.L_x_35) ;  /* 0x0000000100047547 */ /* 0x000fea000b800000 */
[----:B--2---:R-:W-:Y:S05]  /*1f70*/  BPT.TRAP 0x1 ;  /* 0x000000040000795c */ /* 0x004fea0000300000 */
.L_x_35:
[----:B------:R-:W-:Y:S04]  /*1f80*/  BSSY.RECONVERGENT B0, `(.L_x_36) ;  /* 0x0000003000007945 */ /* 0x000fe80003800200 */
[----:B------:R-:W-:Y:S05]  /*1f90*/  @P2 BRA `(.L_x_37) ;  /* 0x0000000000042947 */ /* 0x000fea0003800000 */
[----:B--2---:R-:W-:Y:S05]  /*1fa0*/  BPT.TRAP 0x1 ;  /* 0x000000040000795c */ /* 0x004fea0000300000 */
.L_x_37:
[----:B--2---:R-:W-:Y:S05]  /*1fb0*/  BSYNC.RECONVERGENT B0 ;  /* 0x0000000000007941 */ /* 0x004fea0003800200 */
.L_x_36:
[----:B------:R-:W-:Y:S02]  /*1fc0*/  UIADD3 UR5, UPT, UPT, UR4, 0x1, URZ ;  /* 0x0000000104057890 */ /* 0x000fe4000fffe0ff */
[----:B------:R-:W-:Y:S02]  /*1fd0*/  UIADD3 UR14, UP1, UPT, UR28, 0x80, URZ ;  /* 0x000000801c0e7890 */ /* 0x000fe4000ff3e0ff */
[----:B------:R-:W-:Y:S02]  /*1fe0*/  UISETP.NE.AND UP0, UPT, UR5, 0x3, UPT ;  /* 0x000000030500788c */ /* 0x000fe4000bf05270 */
[----:B------:R-:W-:Y:S02]  /*1ff0*/  ULEA UR16, UR4, UR38, 0xd ;  /* 0x0000002604107291 */ /* 0x000fe4000f8e68ff */
[----:B------:R-:W-:Y:S02]  /*2000*/  USEL UR8, URZ, 0x1, UP0 ;  /* 0x00000001ff087887 */ /* 0x000fe40008000000 */
[----:B------:R-:W-:-:S02]  /*2010*/  USEL UR7, UR5, URZ, UP0 ;  /* 0x000000ff05077287 */ /* 0x000fc40008000000 */
[----:B------:R-:W-:Y:S02]  /*2020*/  UIADD3 UR22, UP0, UPT, UR28, 0x180, URZ ;  /* 0x000001801c167890 */ /* 0x000fe4000ff1e0ff */
[----:B------:R-:W-:Y:S01]  /*2030*/  ULEA UR5, UR7, UR21, 0x3 ;  /* 0x0000001507057291 */ /* 0x000fe2000f8e18ff */
[----:B------:R-:W-:Y:S01]  /*2040*/  LOP3.LUT R12, R12, UR8, RZ, 0x3c, !PT ;  /* 0x000000080c0c7c12 */ /* 0x000fe2000f8e3cff */
[----:B------:R-:W-:Y:S02]  /*2050*/  ULEA UR8, UR4, UR37, 0xe ;  /* 0x0000002504087291 */ /* 0x000fe4000f8e70ff */
[----:B------:R-:W-:Y:S01]  /*2060*/  USHF.L.U32 UR18, UR6, 0x6, URZ ;  /* 0x0000000606127899 */ /* 0x000fe200080006ff */
[----:B-1----:R-:W-:Y:S01]  /*2070*/  SHF.L.U32 R0, R12, 0x1f, RZ ;  /* 0x0000001f0c007819 */ /* 0x002fe200000006ff */
[----:B------:R-:W-:Y:S02]  /*2080*/  UPRMT UR4, URZ, 0x5410, UR27 ;  /* 0x00005410ff047896 */ /* 0x000fe4000800001b */
[----:B------:R-:W-:Y:S01]  /*2090*/  UIADD3.X UR15, UPT, UPT, URZ, UR29, URZ, UP1, !UPT ;  /* 0x0000001dff0f7290 */ /* 0x000fe20008ffe4ff */
[----:B------:R4:W1:Y:S01]  /*20a0*/  SYNCS.PHASECHK.TRANS64.TRYWAIT P0, [UR5+0x18], R0 ;  /* 0x00001800ff0075a7 */ /* 0x0008620008001105 */
[----:B------:R-:W-:-:S02]  /*20b0*/  UPRMT UR5, URZ, 0x5410, UR26 ;  /* 0x00005410ff057896 */ /* 0x000fc4000800001a */
[----:B------:R-:W-:Y:S01]  /*20c0*/  UIADD3.X UR23, UPT, UPT, URZ, UR29, URZ, UP0, !UPT ;  /* 0x0000001dff177290 */ /* 0x000fe200087fe4ff */
[----:B------:R-:W-:Y:S01]  /*20d0*/  UMOV UR32, 0x0 ;  /* 0x0000000000207882 */ /* 0x000fe20000000000 */
[----:B------:R-:W-:Y:S01]  /*20e0*/  UMOV UR33, 0x10000000 ;  /* 0x1000000000217882 */ /* 0x000fe20000000000 */
[----:B------:R-:W-:Y:S01]  /*20f0*/  UMOV UR19, UR35 ;  /* 0x0000002300137c82 */ /* 0x000fe20008000000 */
[----:B------:R-:W-:Y:S01]  /*2100*/  UMOV UR20, UR36 ;  /* 0x0000002400147c82 */ /* 0x000fe20008000000 */
[----:B------:R-:W-:Y:S01]  /*2110*/  UMOV UR12, UR36 ;  /* 0x00000024000c7c82 */ /* 0x000fe20008000000 */
[----:B------:R-:W-:Y:S01]  /*2120*/  UMOV UR9, UR17 ;  /* 0x0000001100097c82 */ /* 0x000fe20008000000 */
[----:B------:R-:W-:Y:S01]  /*2130*/  UMOV UR10, UR18 ;  /* 0x00000012000a7c82 */ /* 0x000fe20008000000 */
[----:B------:R2:W-:Y:S01]  /*2140*/  UTMALDG.3D.MULTICAST [UR16], [UR14], UR4, desc[UR32] ;  /* 0x000020100e0073b4 */ /* 0x0005e20008011804 */
[----:B------:R-:W-:-:S04]  /*2150*/  UIADD3 UR6, UPT, UPT, UR6, 0x1, URZ ;  /* 0x0000000106067890 */ /* 0x000fc8000fffe0ff */
[----:B------:R-:W-:Y:S01]  /*2160*/  UISETP.NE.AND UP0, UPT, UR6, UR13, UPT ;  /* 0x0000000d0600728c */ /* 0x000fe2000bf05270 */
[----:B------:R4:W-:Y:S01]  /*2170*/  UTMALDG.3D.MULTICAST [UR8], [UR22], UR5, desc[UR32] ;  /* 0x00002008160073b4 */ /* 0x0009e20008011805 */
[----:B--2---:R-:W-:-:S07]  /*2180*/  UMOV UR4, UR7 ;  /* 0x0000000700047c82 */ /* 0x004fce0008000000 */
[----:B----4-:R-:W-:Y:S05]  /*2190*/  BRA.U UP0, `(.L_x_38) ;  /* 0xfffffffd004c7547 */ /* 0x010fea000b83ffff */
.L_x_32:
[C---:B------:R-:W-:Y:S01]  /*21a0*/  LEA R3, R11.reuse, UR21, 0x3 ;  /* 0x000000150b037c11 */ /* 0x040fe2000f8e18ff */
[----:B------:R-:W-:Y:S01]  /*21b0*/  NOP ;  /* 0x0000000000007918 */ /* 0x000fe20000000000 */
[----:B-1----:R-:W-:Y:S02]  /*21c0*/  SHF.L.U32 R0, R10, 0x1f, RZ ;  /* 0x0000001f0a007819 */ /* 0x002fe400000006ff */
[----:B------:R-:W-:Y:S02]  /*21d0*/  LEA R4, R11, UR21, 0x4 ;  /* 0x000000150b047c11 */ /* 0x000fe4000f8e20ff */
[----:B---3--:R-:W1:Y:S02]  /*21e0*/  SYNCS.PHASECHK.TRANS64.TRYWAIT P0, [R3+URZ+0x80], R0 ;  /* 0x00008000030075a7 */ /* 0x008e6400080011ff */
[----:B-1----:R-:W-:Y:S05]  /*21f0*/  @!P0 BRA `(.L_x_39) ;  /* 0x00000064006c8947 */ /* 0x002fea0003800000 */
.L_x_140:
[----:B------:R-:W3:Y:S01]  /*2200*/  LDS.128 R4, [R4+0x110] ;  /* 0x0001100004047984 */ /* 0x000ee20000000c00 */
[----:B------:R-:W-:Y:S01]  /*2210*/  UISETP.GE.AND UP0, UPT, UR42, 0x1, UPT ;  /* 0x000000012a00788c */ /* 0x000fe2000bf06270 */
[----:B------:R-:W-:Y:S01]  /*2220*/  @!PT LDS RZ, [RZ] ;  /* 0x00000000fffff984 */ /* 0x000fe20000000800 */
[----:B------:R-:W-:Y:S01]  /*2230*/  @!PT LDS RZ, [RZ] ;  /* 0x00000000fffff984 */ /* 0x000fe20000000800 */
[----:B------:R-:W-:Y:S01]  /*2240*/  @!PT LDS RZ, [RZ] ;  /* 0x00000000fffff984 */ /* 0x000fe20000000800 */
[----:B------:R-:W-:Y:S01]  /*2250*/  @!PT LDS RZ, [RZ] ;  /* 0x00000000fffff984 */ /* 0x000fe20000000800 */
[----:B------:R4:W-:Y:S06]  /*2260*/  MEMBAR.ALL.CTA ;  /* 0x0000000000007992 */ /* 0x0009ec0000008000 */
[----:B----4-:R-:W4:Y:S01]  /*2270*/  FENCE.VIEW.ASYNC.S ;  /* 0x00000000000073c6 */ /* 0x010f220000000000 */
[----:B---3--:R-:W-:-:S13]  /*2280*/  LOP3.LUT P0, RZ, R6, 0x1, RZ, 0xc0, !PT ;  /* 0x0000000106ff7812 */ /* 0x008fda000780c0ff */
[----:B----4-:R-:W-:Y:S01]  /*2290*/  VOTEU.ANY UP1, P0 ;  /* 0x0000000000ff7886 */ /* 0x010fe20000020100 */
[----:B------:R-:W-:-:S13]  /*22a0*/  PLOP3.LUT P0, PT, PT, PT, UP1, 0x80, 0x8 ;  /* 0x000000000008781c */ /* 0x000fda0003f0f018 */
[----:B-1----:R-:W-:Y:S02]  /*22b0*/  @P0 LOP3.LUT R0, R5, 0xffff, RZ, 0xc0, !PT ;  /* 0x0000ffff05000812 */ /* 0x002fe400078ec0ff */
[----:B------:R-:W-:Y:S02]  /*22c0*/  @P0 MOV R2, R4 ;  /* 0x0000000400020202 */ /* 0x000fe40000000f00 */
[----:B------:R-:W-:Y:S01]  /*22d0*/  @P0 R2UR UR5, R0 ;  /* 0x00000000000502ca */ /* 0x000fe200000e0000 */
[----:B------:R-:W-:Y:S01]  /*22e0*/  VIADD R0, R3, 0x90 ;  /* 0x0000009003007836 */ /* 0x000fe20000000000 */
[----:B------:R-:W-:Y:S02]  /*22f0*/  @P0 SHF.R.U32.HI R4, RZ, 0x10, R5 ;  /* 0x00000010ff040819 */ /* 0x000fe40000011605 */
[----:B------:R-:W-:Y:S02]  /*2300*/  @P0 R2UR UR6, R2 ;  /* 0x00000000020602ca */ /* 0x000fe400000e0000 */
[----:B------:R-:W-:-:S02]  /*2310*/  PRMT R0, RZ, 0x654, R0 ;  /* 0x00000654ff007816 */ /* 0x000fc40000000000 */
[----:B------:R-:W-:Y:S02]  /*2320*/  @P0 R2UR UR4, R4 ;  /* 0x00000000040402ca */ /* 0x000fe400000e0000 */
[----:B------:R1:W-:Y:S03]  /*2330*/  SYNCS.ARRIVE.TRANS64.RED.A1T0 RZ, [R0+URZ], RZ ;  /* 0x000000ff00ff79a7 */ /* 0x0003e600081004ff */
[----:B------:R-:W-:-:S04]  /*2340*/  @UP1 UMOV UR39, UR5 ;  /* 0x0000000500271c82 */ /* 0x000fc80008000000 */
[----:B------:R-:W-:-:S04]  /*2350*/  @UP1 UMOV UR40, UR6 ;  /* 0x0000000600281c82 */ /* 0x000fc80008000000 */
[----:B------:R-:W-:Y:S01]  /*2360*/  @UP1 UMOV UR36, UR4 ;  /* 0x0000000400241c82 */ /* 0x000fe20008000000 */
[----:B------:R-:W-:Y:S05]  /*2370*/  BRA.U !UP0, `(.L_x_40) ;  /* 0x0000000108d47547 */ /* 0x000fea000b800000 */
[----:B------:R-:W2:Y:S01]  /*2380*/  LDCU.128 UR12, c[0x0][0xb10] ;  /* 0x00016200ff0c77ac */ /* 0x000ea20008000c00 */
[----:B------:R-:W3:Y:S01]  /*2390*/  LDCU UR22, c[0x0][0xb20] ;  /* 0x00016400ff1677ac */ /* 0x000ee20008000800 */
[----:B------:R-:W4:Y:S01]  /*23a0*/  LDCU UR20, c[0x0][0xb0c] ;  /* 0x00016180ff1477ac */ /* 0x000f220008000800 */
[----:B------:R-:W1:Y:S01]  /*23b0*/  LDCU.64 UR8, c[0x0][0xb28] ;  /* 0x00016500ff0877ac */ /* 0x000e620008000a00 */
[----:B------:R-:W-:Y:S02]  /*23c0*/  UISETP.NE.AND UP3, UPT, UR42, 0x1, UPT ;  /* 0x000000012a00788c */ /* 0x000fe4000bf65270 */
[----:B--2---:R-:W-:Y:S02]  /*23d0*/  UIMAD.WIDE.U32 UR10, UR41, UR15, URZ ;  /* 0x0000000f290a72a5 */ /* 0x004fe4000f8e00ff */
[----:B------:R-:W-:Y:S02]  /*23e0*/  UIMAD.WIDE.U32 UR4, UR43, UR12, URZ ;  /* 0x0000000c2b0472a5 */ /* 0x000fe4000f8e00ff */
[----:B------:R-:W-:-:S02]  /*23f0*/  UISETP.NE.AND UP0, UPT, UR14, 0x1, UPT ;  /* 0x000000010e00788c */ /* 0x000fc4000bf05270 */
[----:B------:R-:W-:Y:S01]  /*2400*/  UIMAD.WIDE.U32 UR18, UR39, UR15, URZ ;  /* 0x0000000f271272a5 */ /* 0x000fe2000f8e00ff */
[----:B------:R-:W-:Y:S02]  /*2410*/  UMOV UR10, UR11 ;  /* 0x0000000b000a7c82 */ /* 0x000fe40008000000 */
[----:B------:R-:W-:Y:S01]  /*2420*/  UMOV UR4, UR5 ;  /* 0x0000000500047c82 */ /* 0x000fe20008000000 */
[----:B---3--:R-:W-:Y:S02]  /*2430*/  USHF.R.U32.HI UR10, URZ, UR22, UR10 ;  /* 0x00000016ff0a7299 */ /* 0x008fe4000801160a */
[----:B----4-:R-:W-:Y:S02]  /*2440*/  UISETP.NE.AND UP2, UPT, UR20, 0x1, UPT ;  /* 0x000000011400788c */ /* 0x010fe4000bf45270 */
[----:B------:R-:W-:Y:S02]  /*2450*/  USHF.R.U32.HI UR4, URZ, UR13, UR4 ;  /* 0x0000000dff047299 */ /* 0x000fe40008011604 */
[----:B------:R-:W-:-:S02]  /*2460*/  USEL UR5, UR41, UR10, !UP0 ;  /* 0x0000000a29057287 */ /* 0x000fc4000c000000 */
[----:B------:R-:W-:Y:S02]  /*2470*/  USEL UR6, UR43, UR4, !UP2 ;  /* 0x000000042b067287 */ /* 0x000fe4000d000000 */
[----:B-1----:R-:W-:Y:S01]  /*2480*/  UIMAD.WIDE.U32 UR10, UR5, UR8, URZ ;  /* 0x00000008050a72a5 */ /* 0x002fe2000f8e00ff */
[----:B------:R-:W-:Y:S01]  /*2490*/  UMOV UR4, UR19 ;  /* 0x0000001300047c82 */ /* 0x000fe20008000000 */
[----:B------:R-:W-:Y:S02]  /*24a0*/  UIMAD.WIDE.U32 UR16, UR40, UR12, URZ ;  /* 0x0000000c281072a5 */ /* 0x000fe4000f8e00ff */
[----:B------:R-:W-:-:S03]  /*24b0*/  UIMAD.WIDE.U32 UR18, UR6, UR8, URZ ;  /* 0x00000008061272a5 */ /* 0x000fc6000f8e00ff */
[----:B------:R-:W-:Y:S01]  /*24c0*/  UMOV UR10, UR11 ;  /* 0x0000000b000a7c82 */ /* 0x000fe20008000000 */
[----:B------:R-:W-:Y:S02]  /*24d0*/  USHF.R.U32.HI UR4, URZ, UR22, UR4 ;  /* 0x00000016ff047299 */ /* 0x000fe40008011604 */
[----:B------:R-:W-:Y:S01]  /*24e0*/  @UP3 USHF.R.U32.HI UR5, URZ, UR9, UR10 ;  /* 0x00000009ff053299 */ /* 0x000fe2000801160a */
[----:B------:R-:W-:Y:S01]  /*24f0*/  UMOV UR16, UR17 ;  /* 0x0000001100107c82 */ /* 0x000fe20008000000 */
[----:B------:R-:W-:Y:S01]  /*2500*/  UMOV UR18, UR19 ;  /* 0x0000001300127c82 */ /* 0x000fe20008000000 */
[----:B------:R-:W-:Y:S02]  /*2510*/  USHF.R.U32.HI UR13, URZ, UR13, UR16 ;  /* 0x0000000dff0d7299 */ /* 0x000fe40008011610 */
[----:B------:R-:W-:Y:S02]  /*2520*/  USEL UR4, UR39, UR4, !UP0 ;  /* 0x0000000427047287 */ /* 0x000fe4000c000000 */
[----:B------:R-:W-:-:S02]  /*2530*/  @UP3 USHF.R.U32.HI UR6, URZ, UR9, UR18 ;  /* 0x00000009ff063299 */ /* 0x000fc40008011612 */
[----:B------:R-:W-:Y:S02]  /*2540*/  UIMAD UR10, UR42, UR5, URZ ;  /* 0x000000052a0a72a4 */ /* 0x000fe4000f8e02ff */
[----:B------:R-:W-:Y:S02]  /*2550*/  USEL UR5, UR40, UR13, !UP2 ;  /* 0x0000000d28057287 */ /* 0x000fe4000d000000 */
[----:B------:R-:W-:Y:S02]  /*2560*/  UIMAD UR12, UR42, UR6, URZ ;  /* 0x000000062a0c72a4 */ /* 0x000fe4000f8e02ff */
[----:B------:R-:W-:Y:S02]  /*2570*/  UISETP.GE.AND UP0, UPT, UR4, UR10, UPT ;  /* 0x0000000a0400728c */ /* 0x000fe4000bf06270 */
[----:B------:R-:W-:Y:S02]  /*2580*/  UIMAD.WIDE.U32 UR10, UR4, UR8, URZ ;  /* 0x00000008040a72a5 */ /* 0x000fe4000f8e00ff */
[----:B------:R-:W-:-:S02]  /*2590*/  UISETP.GE.OR UP0, UPT, UR5, UR12, UP0 ;  /* 0x0000000c0500728c */ /* 0x000fc40008706670 */
        /* <DEDUP_REMOVED lines=19> */
.L_x_40:
[----:B------:R-:W3:Y:S02]  /*26d0*/  LDCU UR4, c[0x0][0xb30] ;  /* 0x00016600ff0477ac */ /* 0x000ee40008000800 */
[----:B---3--:R-:W-:-:S09]  /*26e0*/  UISETP.NE.AND UP0, UPT, UR4, 0x1, UPT ;  /* 0x000000010400788c */ /* 0x008fd2000bf05270 */
[----:B------:R-:W-:Y:S05]  /*26f0*/  BRA.U UP0, `(.L_x_41) ;  /* 0x0000000100447547 */ /* 0x000fea000b800000 */
[----:B------:R-:W3:Y:S01]  /*2700*/  LDCU.128 UR12, c[0x0][0xb10] ;  /* 0x00016200ff0c77ac */ /* 0x000ee20008000c00 */
[----:B------:R-:W4:Y:S01]  /*2710*/  LDCU UR10, c[0x0][0xb0c] ;  /* 0x00016180ff0a77ac */ /* 0x000f220008000800 */
[----:B------:R-:W1:Y:S01]  /*2720*/  LDCU UR6, c[0x0][0xb20] ;  /* 0x00016400ff0677ac */ /* 0x000e620008000800 */
[----:B---3--:R-:W-:Y:S02]  /*2730*/  UIMAD.WIDE.U32 UR8, UR40, UR12, URZ ;  /* 0x0000000c280872a5 */ /* 0x008fe4000f8e00ff */
[----:B------:R-:W-:Y:S02]  /*2740*/  UIMAD.WIDE.U32 UR4, UR39, UR15, URZ ;  /* 0x0000000f270472a5 */ /* 0x000fe4000f8e00ff */
[----:B----4-:R-:W-:Y:S02]  /*2750*/  UISETP.NE.AND UP2, UPT, UR10, 0x1, UPT ;  /* 0x000000010a00788c */ /* 0x010fe4000bf45270 */
[----:B------:R-:W-:Y:S01]  /*2760*/  UISETP.NE.AND UP0, UPT, UR14, 0x1, UPT ;  /* 0x000000010e00788c */ /* 0x000fe2000bf05270 */
[----:B------:R-:W-:-:S02]  /*2770*/  UMOV UR8, UR9 ;  /* 0x0000000900087c82 */ /* 0x000fc40008000000 */
[----:B------:R-:W-:Y:S01]  /*2780*/  UMOV UR4, UR5 ;  /* 0x0000000500047c82 */ /* 0x000fe20008000000 */
[----:B------:R-:W-:Y:S02]  /*2790*/  USHF.R.U32.HI UR13, URZ, UR13, UR8 ;  /* 0x0000000dff0d7299 */ /* 0x000fe40008011608 */
[----:B-1----:R-:W-:Y:S02]  /*27a0*/  USHF.R.U32.HI UR4, URZ, UR6, UR4 ;  /* 0x00000006ff047299 */ /* 0x002fe40008011604 */
[----:B------:R-:W-:Y:S02]  /*27b0*/  USEL UR5, UR40, UR13, !UP2 ;  /* 0x0000000d28057287 */ /* 0x000fe4000d000000 */
[----:B------:R-:W-:-:S04]  /*27c0*/  USEL UR4, UR39, UR4, !UP0 ;  /* 0x0000000427047287 */ /* 0x000fc8000c000000 */
[----:B------:R-:W-:Y:S02]  /*27d0*/  UIADD3 UR6, UPT, UPT, UR5, -UR4, URZ ;  /* 0x8000000405067290 */ /* 0x000fe4000fffe0ff */
[----:B------:R-:W-:Y:S02]  /*27e0*/  UIADD3 UR4, UPT, UPT, -UR5, UR4, URZ ;  /* 0x0000000405047290 */ /* 0x000fe4000fffe1ff */
[----:B------:R-:W-:Y:S02]  /*27f0*/  UIMAD UR39, UR6, UR14, UR39 ;  /* 0x0000000e062772a4 */ /* 0x000fe4000f8e0227 */
[----:B------:R-:W-:-:S12]  /*2800*/  UIMAD UR40, UR4, UR10, UR40 ;  /* 0x0000000a042872a4 */ /* 0x000fd8000f8e0228 */
.L_x_41:
[----:B------:R-:W-:Y:S01]  /*2810*/  VIADD R11, R11, 0x1 ;  /* 0x000000010b0b7836 */ /* 0x000fe20000000000 */
[----:B------:R-:W-:Y:S02]  /*2820*/  R2UR UR5, R48 ;  /* 0x00000000300572ca */ /* 0x000fe400000e0000 */
[----:B------:R-:W-:Y:S02]  /*2830*/  R2UR UR4, R47 ;  /* 0x000000002f0472ca */ /* 0x000fe400000e0000 */
[C---:B------:R-:W-:Y:S02]  /*2840*/  ISETP.NE.AND P0, PT, R11.reuse, 0x2, PT ;  /* 0x000000020b00780c */ /* 0x040fe40003f05270 */
[----:B------:R-:W-:Y:S02]  /*2850*/  PLOP3.LUT P1, PT, PT, PT, PT, 0x80, 0x8 ;  /* 0x000000000008781c */ /* 0x000fe40003f2f070 */
[----:B-1----:R-:W-:Y:S02]  /*2860*/  SEL R0, RZ, 0x1, P0 ;  /* 0x00000001ff007807 */ /* 0x002fe40000000000 */
[----:B------:R-:W-:-:S02]  /*2870*/  SEL R11, R11, RZ, P0 ;  /* 0x000000ff0b0b7207 */ /* 0x000fc40000000000 */
[----:B------:R-:W-:Y:S01]  /*2880*/  LOP3.LUT R10, R10, R0, RZ, 0x3c, !PT ;  /* 0x000000000a0a7212 */ /* 0x000fe200078e3cff */
[----:B------:R-:W-:Y:S02]  /*2890*/  UIADD3 UR16, UPT, UPT, UR40, UR5, URZ ;  /* 0x0000000528107290 */ /* 0x000fe4000fffe0ff */
[----:B------:R-:W-:Y:S01]  /*28a0*/  UIADD3 UR20, UPT, UPT, UR39, UR4, URZ ;  /* 0x0000000427147290 */ /* 0x000fe2000fffe0ff */
[----:B------:R-:W-:Y:S11]  /*28b0*/  BRA.U UP1, `(.L_x_42) ;  /* 0xfffffff101447547 */ /* 0x000ff6000b83ffff */
[----:B------:R-:W-:Y:S01]  /*28c0*/  UIADD3 UR21, UPT, UPT, UR21, 0x18, URZ ;  /* 0x0000001815157890 */ /* 0x000fe2000fffe0ff */
[----:B------:R-:W-:-:S03]  /*28d0*/  SHF.L.U32 R2, R12, 0x1f, RZ ;  /* 0x0000001f0c027819 */ /* 0x000fc600000006ff */
[----:B------:R-:W-:-:S09]  /*28e0*/  ULEA UR4, UR7, UR21, 0x3 ;  /* 0x0000001507047291 */ /* 0x000fd2000f8e18ff */
[----:B------:R-:W1:Y:S02]  /*28f0*/  SYNCS.PHASECHK.TRANS64.TRYWAIT P0, [UR4], R2 ;  /* 0x00000002ff0075a7 */ /* 0x000e640008001104 */
[----:B-1----:R-:W-:Y:S05]  /*2900*/  @!P0 BRA `(.L_x_43) ;  /* 0x0000005c00bc8947 */ /* 0x002fea0003800000 */
.L_x_142:
[----:B------:R-:W-:-:S04]  /*2910*/  UIADD3 UR4, UPT, UPT, UR7, 0x1, URZ ;  /* 0x0000000107047890 */ /* 0x000fc8000fffe0ff */
[----:B------:R-:W-:-:S04]  /*2920*/  UISETP.NE.AND UP0, UPT, UR4, 0x3, UPT ;  /* 0x000000030400788c */ /* 0x000fc8000bf05270 */
[----:B------:R-:W-:Y:S02]  /*2930*/  USEL UR6, URZ, 0x1, UP0 ;  /* 0x00000001ff067887 */ /* 0x000fe40008000000 */
[----:B------:R-:W-:-:S04]  /*2940*/  USEL UR4, UR4, URZ, UP0 ;  /* 0x000000ff04047287 */ /* 0x000fc80008000000 */
[----:B------:R-:W-:Y:S01]  /*2950*/  ULEA UR5, UR4, UR21, 0x3 ;  /* 0x0000001504057291 */ /* 0x000fe2000f8e18ff */
[----:B------:R-:W-:-:S04]  /*2960*/  LOP3.LUT R12, R12, UR6, RZ, 0x3c, !PT ;  /* 0x000000060c0c7c12 */ /* 0x000fc8000f8e3cff */
[----:B-1----:R-:W-:-:S04]  /*2970*/  SHF.L.U32 R2, R12, 0x1f, RZ ;  /* 0x0000001f0c027819 */ /* 0x002fc800000006ff */
[----:B------:R-:W1:Y:S02]  /*2980*/  SYNCS.PHASECHK.TRANS64.TRYWAIT P0, [UR5], R2 ;  /* 0x00000002ff0075a7 */ /* 0x000e640008001105 */
[----:B-1----:R-:W-:Y:S05]  /*2990*/  @!P0 BRA `(.L_x_44) ;  /* 0x0000005c00b08947 */ /* 0x002fea0003800000 */
.L_x_144:
[----:B------:R-:W-:-:S04]  /*29a0*/  UIADD3 UR4, UPT, UPT, UR4, 0x1, URZ ;  /* 0x0000000104047890 */ /* 0x000fc8000fffe0ff */
[----:B------:R-:W-:-:S04]  /*29b0*/  UISETP.NE.AND UP0, UPT, UR4, 0x3, UPT ;  /* 0x000000030400788c */ /* 0x000fc8000bf05270 */
[----:B------:R-:W-:Y:S02]  /*29c0*/  USEL UR5, URZ, 0x1, UP0 ;  /* 0x00000001ff057887 */ /* 0x000fe40008000000 */
[----:B------:R-:W-:-:S04]  /*29d0*/  USEL UR4, UR4, URZ, UP0 ;  /* 0x000000ff04047287 */ /* 0x000fc80008000000 */
[----:B------:R-:W-:Y:S01]  /*29e0*/  ULEA UR4, UR4, UR21, 0x3 ;  /* 0x0000001504047291 */ /* 0x000fe2000f8e18ff */
[----:B-1----:R-:W-:-:S04]  /*29f0*/  LOP3.LUT R2, R12, UR5, RZ, 0x3c, !PT ;  /* 0x000000050c027c12 */ /* 0x002fc8000f8e3cff */
[----:B------:R-:W-:Y:S01]  /*2a00*/  SHF.L.U32 R2, R2, 0x1f, RZ ;  /* 0x0000001f02027819 */ /* 0x000fe200000006ff */
[----:B------:R-:W-:-:S07]  /*2a10*/  IMAD.U32 R0, RZ, RZ, UR4 ;  /* 0x00000004ff007e24 */ /* 0x000fce000f8e00ff */
.L_x_45:
[----:B-1----:R1:W3:Y:S02]  /*2a20*/  SYNCS.PHASECHK.TRANS64.TRYWAIT P0, [R0+URZ], R2 ;  /* 0x00000002000075a7 */ /* 0x0022e400080011ff */
[----:B---3--:R-:W-:Y:S05]  /*2a30*/  @!P0 NANOSLEEP.SYNCS 0x989680 ;  /* 0x009896800000895d */ /* 0x008fea0003900000 */
[----:B------:R-:W3:Y:S02]  /*2a40*/  @!P0 SYNCS.PHASECHK.TRANS64 P0, [R0+URZ], R2 ;  /* 0x00000002000085a7 */ /* 0x000ee400080010ff */
[----:B--23--:R-:W-:Y:S05]  /*2a50*/  @P0 EXIT ;  /* 0x000000000000094d */ /* 0x00cfea0003800000 */
[----:B------:R-:W-:Y:S05]  /*2a60*/  BRA `(.L_x_45) ;  /* 0xfffffffc00ec7947 */ /* 0x000fea000383ffff */
.L_x_22:
[----:B------:R-:W2:Y:S02]  /*2a70*/  S2UR UR4, SR_CgaCtaId ;  /* 0x00000000000479c3 */ /* 0x000ea40000008800 */
[----:B--2---:R-:W-:-:S04]  /*2a80*/  UISETP.NE.AND UP0, UPT, UR4, URZ, UPT ;  /* 0x000000ff0400728c */ /* 0x004fc8000bf05270 */
[----:B------:R-:W-:-:S09]  /*2a90*/  UISETP.NE.OR UP0, UPT, UR17, 0x1, UP0 ;  /* 0x000000011100788c */ /* 0x000fd20008705670 */
[----:B------:R-:W-:Y:S05]  /*2aa0*/  BRA.U UP0, `(.L_x_46) ;  /* 0x00000005004c7547 */ /* 0x000fea000b800000 */
[----:B------:R-:W2:Y:S01]  /*2ab0*/  S2UR UR5, SR_CgaCtaId ;  /* 0x00000000000579c3 */ /* 0x000ea20000008800 */
[----:B------:R-:W-:Y:S01]  /*2ac0*/  UMOV UR4, 0x400 ;  /* 0x0000040000047882 */ /* 0x000fe20000000000 */
[----:B------:R-:W-:Y:S01]  /*2ad0*/  ISETP.GE.U32.AND P2, PT, R0, 0x4, PT ;  /* 0x000000040000780c */ /* 0x000fe20003f46070 */
[----:B------:R-:W-:Y:S01]  /*2ae0*/  IMAD.MOV.U32 R12, RZ, RZ, 0x1 ;  /* 0x00000001ff0c7424 */ /* 0x000fe200078e00ff */
[----:B------:R-:W-:Y:S02]  /*2af0*/  CS2R R10, SRZ ;  /* 0x00000000000a7805 */ /* 0x000fe4000001ff00 */
[----:B------:R-:W-:Y:S01]  /*2b00*/  CS2R R8, SRZ ;  /* 0x0000000000087805 */ /* 0x000fe2000001ff00 */
[----:B--2---:R-:W-:-:S03]  /*2b10*/  ULEA UR6, UR5, UR4, 0x18 ;  /* 0x0000000405067291 */ /* 0x004fc6000f8ec0ff */
[----:B------:R-:W-:-:S09]  /*2b20*/  UMOV UR5, URZ ;  /* 0x000000ff00057c82 */ /* 0x000fd20008000000 */
.L_x_50:
[----:B------:R-:W-:Y:S02]  /*2b30*/  LEA R2, R8, UR6, 0x3 ;  /* 0x0000000608027c11 */ /* 0x000fe4000f8e18ff */
[----:B------:R-:W-:-:S03]  /*2b40*/  SHF.L.U32 R4, R9, 0x1f, RZ ;  /* 0x0000001f09047819 */ /* 0x000fc600000006ff */
[----:B------:R-:W-:Y:S01]  /*2b50*/  VIADD R5, R2, 0xf0 ;  /* 0x000000f002057836 */ /* 0x000fe20000000000 */
[----:B------:R-:W2:Y:S02]  /*2b60*/  SYNCS.PHASECHK.TRANS64.TRYWAIT P0, [R2+URZ+0xe0], R4 ;  /* 0x0000e004020075a7 */ /* 0x000ea400080011ff */
[----:B--2---:R-:W-:Y:S05]  /*2b70*/  @!P0 BRA `(.L_x_47) ;  /* 0x0000005c00508947 */ /* 0x004fea0003800000 */
.L_x_145:
[----:B------:R-:W-:Y:S01]  /*2b80*/  ULEA UR4, UR5, UR6, 0x3 ;  /* 0x0000000605047291 */ /* 0x000fe2000f8e18ff */
[----:B--2---:R-:W-:Y:S01]  /*2b90*/  PRMT R2, RZ, 0x654, R5 ;  /* 0x00000654ff027816 */ /* 0x004fe20000000005 */
[----:B------:R-:W-:Y:S01]  /*2ba0*/  @!P2 IMAD.MOV.U32 R4, RZ, RZ, 0x10 ;  /* 0x00000010ff04a424 */ /* 0x000fe200078e00ff */
[----:B------:R-:W-:Y:S01]  /*2bb0*/  SHF.L.U32 R5, R12, 0x1f, RZ ;  /* 0x0000001f0c057819 */ /* 0x000fe200000006ff */
[----:B------:R-:W-:Y:S01]  /*2bc0*/  UIADD3 UR7, UPT, UPT, UR4, 0x80, URZ ;  /* 0x0000008004077890 */ /* 0x000fe2000fffe0ff */
[----:B------:R2:W-:Y:S05]  /*2bd0*/  SYNCS.ARRIVE.TRANS64.RED.A1T0 RZ, [R2+URZ], RZ ;  /* 0x000000ff02ff79a7 */ /* 0x0005ea00081004ff */
[----:B------:R-:W-:Y:S01]  /*2be0*/  IMAD.U32 R6, RZ, RZ, UR7 ;  /* 0x00000007ff067e24 */ /* 0x000fe2000f8e00ff */
[----:B------:R-:W3:Y:S04]  /*2bf0*/  SYNCS.PHASECHK.TRANS64.TRYWAIT P0, [UR4+0x90], R5 ;  /* 0x00009005ff0075a7 */ /* 0x000ee80008001104 */
[----:B------:R-:W-:Y:S01]  /*2c00*/  PRMT R6, R0, 0x654, R6 ;  /* 0x0000065400067816 */ /* 0x000fe20000000006 */
[----:B--23--:R-:W-:Y:S06]  /*2c10*/  @!P0 BRA `(.L_x_48) ;  /* 0x0000005c003c8947 */ /* 0x00cfec0003800000 */
.L_x_147:
[----:B------:R-:W-:Y:S01]  /*2c20*/  ULEA UR8, UR5, UR6, 0x4 ;  /* 0x0000000605087291 */ /* 0x000fe2000f8e20ff */
[----:B------:R-:W-:Y:S01]  /*2c30*/  SEL R3, R6, R3, !P2 ;  /* 0x0000000306037207 */ /* 0x000fe20005000000 */
[----:B------:R-:W-:Y:S01]  /*2c40*/  UIADD3 UR9, UPT, UPT, UR4, 0x80, URZ ;  /* 0x0000008004097890 */ /* 0x000fe2000fffe0ff */
[----:B--2---:R-:W-:Y:S01]  /*2c50*/  LEA R2, R11, UR6, 0x3 ;  /* 0x000000060b027c11 */ /* 0x004fe2000f8e18ff */
[----:B------:R-:W-:Y:S01]  /*2c60*/  UIADD3 UR8, UPT, UPT, UR8, 0x110, URZ ;  /* 0x0000011008087890 */ /* 0x000fe2000fffe0ff */
[----:B------:R2:W-:Y:S01]  /*2c70*/  @!P2 SYNCS.ARRIVE.TRANS64.RED RZ, [R3+URZ], R4 ;  /* 0x0000000403ffa9a7 */ /* 0x0005e200080004ff */
[----:B------:R-:W-:Y:S01]  /*2c80*/  UIADD3 UR4, UPT, UPT, UR5, 0x1, URZ ;  /* 0x0000000105047890 */ /* 0x000fe2000fffe0ff */
[----:B------:R-:W-:-:S03]  /*2c90*/  VIADD R8, R8, 0x1 ;  /* 0x0000000108087836 */ /* 0x000fc60000000000 */
[----:B------:R-:W-:Y:S02]  /*2ca0*/  UISETP.NE.AND UP0, UPT, UR4, 0x2, UPT ;  /* 0x000000020400788c */ /* 0x000fe4000bf05270 */
[----:B------:R-:W-:Y:S01]  /*2cb0*/  ISETP.NE.AND P0, PT, R8, 0x2, PT ;  /* 0x000000020800780c */ /* 0x000fe20003f05270 */
[----:B------:R-:W-:Y:S06]  /*2cc0*/  UGETNEXTWORKID.BROADCAST [UR8], [UR9] ;  /* 0x00000000080073ca */ /* 0x000fec0008000100 */
[----:B------:R-:W-:Y:S02]  /*2cd0*/  USEL UR7, URZ, 0x1, UP0 ;  /* 0x00000001ff077887 */ /* 0x000fe40008000000 */
[----:B------:R-:W-:-:S04]  /*2ce0*/  USEL UR5, UR4, URZ, UP0 ;  /* 0x000000ff04057287 */ /* 0x000fc80008000000 */
[----:B------:R-:W-:Y:S02]  /*2cf0*/  LOP3.LUT R12, R12, UR7, RZ, 0x3c, !PT ;  /* 0x000000070c0c7c12 */ /* 0x000fe4000f8e3cff */
[----:B--2---:R-:W-:-:S04]  /*2d00*/  SHF.L.U32 R4, R10, 0x1f, RZ ;  /* 0x0000001f0a047819 */ /* 0x004fc800000006ff */
[----:B------:R-:W2:Y:S02]  /*2d10*/  SYNCS.PHASECHK.TRANS64.TRYWAIT P1, [R2+URZ+0x80], R4 ;  /* 0x00008004020075a7 */ /* 0x000ea400080211ff */
[----:B--2---:R-:W-:Y:S05]  /*2d20*/  @!P1 BRA `(.L_x_49) ;  /* 0x0000005c00109947 */ /* 0x004fea0003800000 */
.L_x_148:
[C---:B--2---:R-:W-:Y:S01]  /*2d30*/  LEA R4, R11.reuse, UR6, 0x4 ;  /* 0x000000060b047c11 */ /* 0x044fe2000f8e20ff */
[----:B------:R-:W-:Y:S01]  /*2d40*/  VIADD R2, R2, 0x90 ;  /* 0x0000009002027836 */ /* 0x000fe20000000000 */
[----:B------:R-:W-:Y:S01]  /*2d50*/  SEL R8, R8, RZ, P0 ;  /* 0x000000ff08087207 */ /* 0x000fe20000000000 */
[----:B------:R-:W-:-:S03]  /*2d60*/  VIADD R11, R11, 0x1 ;  /* 0x000000010b0b7836 */ /* 0x000fc60000000000 */
[----:B------:R-:W2:Y:S01]  /*2d70*/  LDS.128 R4, [R4+0x110] ;  /* 0x0001100004047984 */ /* 0x000ea20000000c00 */
[----:B------:R-:W-:Y:S02]  /*2d80*/  PRMT R2, RZ, 0x654, R2 ;  /* 0x00000654ff027816 */ /* 0x000fe40000000002 */
[C---:B------:R-:W-:Y:S01]  /*2d90*/  ISETP.NE.AND P1, PT, R11.reuse, 0x2, PT ;  /* 0x000000020b00780c */ /* 0x040fe20003f25270 */
[----:B------:R-:W-:Y:S01]  /*2da0*/  @!PT LDS RZ, [RZ] ;  /* 0x00000000fffff984 */ /* 0x000fe20000000800 */
[----:B------:R-:W-:Y:S01]  /*2db0*/  @!PT LDS RZ, [RZ] ;  /* 0x00000000fffff984 */ /* 0x000fe20000000800 */
[----:B------:R-:W-:Y:S01]  /*2dc0*/  @!PT LDS RZ, [RZ] ;  /* 0x00000000fffff984 */ /* 0x000fe20000000800 */
[----:B------:R-:W-:Y:S01]  /*2dd0*/  @!PT LDS RZ, [RZ] ;  /* 0x00000000fffff984 */ /* 0x000fe20000000800 */
[----:B------:R3:W-:Y:S06]  /*2de0*/  MEMBAR.ALL.CTA ;  /* 0x0000000000007992 */ /* 0x0007ec0000008000 */
[----:B---3--:R-:W3:Y:S01]  /*2df0*/  FENCE.VIEW.ASYNC.S ;  /* 0x00000000000073c6 */ /* 0x008ee20000000000 */
[----:B------:R-:W-:Y:S01]  /*2e00*/  SEL R11, R11, RZ, P1 ;  /* 0x000000ff0b0b7207 */ /* 0x000fe20000800000 */
[----:B---3--:R3:W-:Y:S01]  /*2e10*/  SYNCS.ARRIVE.TRANS64.RED.A1T0 RZ, [R2+URZ], RZ ;  /* 0x000000ff02ff79a7 */ /* 0x0087e200081004ff */
[----:B--2---:R-:W-:-:S02]  /*2e20*/  LOP3.LUT P3, RZ, R6, 0x1, RZ, 0xc0, !PT ;  /* 0x0000000106ff7812 */ /* 0x004fc4000786c0ff */
[----:B------:R-:W-:-:S04]  /*2e30*/  SEL R4, RZ, 0x1, P1 ;  /* 0x00000001ff047807 */ /* 0x000fc80000800000 */
[----:B------:R-:W-:Y:S02]  /*2e40*/  LOP3.LUT R10, R10, R4, RZ, 0x3c, !PT ;  /* 0x000000040a0a7212 */ /* 0x000fe400078e3cff */
[----:B---3--:R-:W-:-:S04]  /*2e50*/  SEL R2, RZ, 0x1, P0 ;  /* 0x00000001ff027807 */ /* 0x008fc80000000000 */
[----:B------:R-:W-:Y:S01]  /*2e60*/  LOP3.LUT R9, R9, R2, RZ, 0x3c, !PT ;  /* 0x0000000209097212 */ /* 0x000fe200078e3cff */
[----:B------:R-:W-:Y:S06]  /*2e70*/  @P3 BRA `(.L_x_50) ;  /* 0xfffffffc002c3947 */ /* 0x000fec000383ffff */
[----:B------:R-:W-:Y:S01]  /*2e80*/  ULEA UR4, UR5, UR6, 0x3 ;  /* 0x0000000605047291 */ /* 0x000fe2000f8e18ff */
[----:B------:R-:W-:-:S08]  /*2e90*/  SHF.L.U32 R2, R12, 0x1f, RZ ;  /* 0x0000001f0c027819 */ /* 0x000fd000000006ff */
[----:B------:R-:W2:Y:S02]  /*2ea0*/  SYNCS.PHASECHK.TRANS64 P0, [UR4+0x90], R2 ;  /* 0x00009002ff0075a7 */ /* 0x000ea40008001004 */
[----:B--2---:R-:W-:Y:S05]  /*2eb0*/  @P0 BRA `(.L_x_51) ;  /* 0x0000000000080947 */ /* 0x004fea0003800000 */
[----:B------:R-:W2:Y:S02]  /*2ec0*/  SYNCS.PHASECHK.TRANS64.TRYWAIT P0, [UR4+0x90], R2 ;  /* 0x00009002ff0075a7 */ /* 0x000ea40008001104 */
[----:B--2---:R-:W-:Y:S05]  /*2ed0*/  @!P0 BRA `(.L_x_52) ;  /* 0x0000005800b88947 */ /* 0x004fea0003800000 */
.L_x_51:
[----:B------:R-:W-:-:S04]  /*2ee0*/  UIADD3 UR7, UPT, UPT, UR5, 0x1, URZ ;  /* 0x0000000105077890 */ /* 0x000fc8000fffe0ff */
[----:B------:R-:W-:-:S04]  /*2ef0*/  UISETP.NE.AND UP0, UPT, UR7, 0x2, UPT ;  /* 0x000000020700788c */ /* 0x000fc8000bf05270 */
[----:B------:R-:W-:Y:S02]  /*2f00*/  USEL UR8, URZ, 0x1, UP0 ;  /* 0x00000001ff087887 */ /* 0x000fe40008000000 */
[----:B------:R-:W-:-:S04]  /*2f10*/  USEL UR7, UR7, URZ, UP0 ;  /* 0x000000ff07077287 */ /* 0x000fc80008000000 */
[----:B------:R-:W-:Y:S01]  /*2f20*/  ULEA UR7, UR7, UR6, 0x3 ;  /* 0x0000000607077291 */ /* 0x000fe2000f8e18ff */
[----:B--2---:R-:W-:-:S04]  /*2f30*/  LOP3.LUT R2, R12, UR8, RZ, 0x3c, !PT ;  /* 0x000000080c027c12 */ /* 0x004fc8000f8e3cff */
[----:B------:R-:W-:-:S04]  /*2f40*/  SHF.L.U32 R0, R2, 0x1f, RZ ;  /* 0x0000001f02007819 */ /* 0x000fc800000006ff */
[----:B------:R-:W2:Y:S02]  /*2f50*/  SYNCS.PHASECHK.TRANS64 P0, [UR7+0x90], R0 ;  /* 0x00009000ff0075a7 */ /* 0x000ea40008001007 */
[----:B-12---:R-:W-:Y:S05]  /*2f60*/  @P0 EXIT ;  /* 0x000000000000094d */ /* 0x006fea0003800000 */
[----:B------:R-:W-:Y:S02]  /*2f70*/  SHF.L.U32 R2, R2, 0x1f, RZ ;  /* 0x0000001f02027819 */ /* 0x000fe400000006ff */
[----:B------:R-:W-:-:S07]  /*2f80*/  MOV R0, UR7 ;  /* 0x0000000700007c02 */ /* 0x000fce0008000f00 */
.L_x_53:
[----:B-1----:R1:W2:Y:S02]  /*2f90*/  SYNCS.PHASECHK.TRANS64.TRYWAIT P0, [R0+URZ+0x90], R2 ;  /* 0x00009002000075a7 */ /* 0x0022a400080011ff */
[----:B--2---:R-:W-:Y:S05]  /*2fa0*/  @!P0 NANOSLEEP.SYNCS 0x989680 ;  /* 0x009896800000895d */ /* 0x004fea0003900000 */
[----:B------:R-:W2:Y:S02]  /*2fb0*/  @!P0 SYNCS.PHASECHK.TRANS64 P0, [R0+URZ+0x90], R2 ;  /* 0x00009002000085a7 */ /* 0x000ea400080010ff */
[----:B--2---:R-:W-:Y:S05]  /*2fc0*/  @P0 EXIT ;  /* 0x000000000000094d */ /* 0x004fea0003800000 */
[----:B------:R-:W-:Y:S05]  /*2fd0*/  BRA `(.L_x_53) ;  /* 0xfffffffc00ec7947 */ /* 0x000fea000383ffff */
.L_x_46:
[----:B------:R-:W-:Y:S05]  /*2fe0*/  BRA.U UP4, `(.L_x_54) ;  /* 0x0000000d04d87547 */ /* 0x000fea000b800000 */
[----:B------:R-:W2:Y:S01]  /*2ff0*/  S2UR UR7, SR_CgaCtaId ;  /* 0x00000000000779c3 */ /* 0x000ea20000008800 */
[----:B------:R-:W-:Y:S01]  /*3000*/  UMOV UR4, 0x40 ;  /* 0x0000004000047882 */ /* 0x000fe20000000000 */
[----:B------:R-:W-:Y:S01]  /*3010*/  NOP ;  /* 0x0000000000007918 */ /* 0x000fe20000000000 */
[----:B------:R-:W-:Y:S01]  /*3020*/  UMOV UR6, 0x400 ;  /* 0x0000040000067882 */ /* 0x000fe20000000000 */
[----:B--2---:R-:W-:Y:S02]  /*3030*/  ULEA UR5, UR7, UR4, 0x18 ;  /* 0x0000000407057291 */ /* 0x004fe4000f8ec0ff */
[----:B------:R-:W-:-:S07]  /*3040*/  ULEA UR6, UR7, UR6, 0x18 ;  /* 0x0000000607067291 */ /* 0x000fce000f8ec0ff */
[----:B------:R-:W2:Y:S02]  /*3050*/  LDS.U8 R0, [UR5+0x1c] ;  /* 0x00001c05ff007984 */ /* 0x000ea40008000000 */
[----:B--2---:R-:W-:-:S13]  /*3060*/  ISETP.NE.AND P0, PT, R0, RZ, PT ;  /* 0x000000ff0000720c */ /* 0x004fda0003f05270 */
[----:B------:R-:W-:Y:S05]  /*3070*/  @P0 BRA `(.L_x_55) ;  /* 0x0000000000580947 */ /* 0x000fea0003800000 */
[----:B------:R-:W-:-:S13]  /*3080*/  ELECT P0, URZ, PT ;  /* 0x0000000000ff782f */ /* 0x000fda0003800000 */
[----:B------:R-:W-:Y:S05]  /*3090*/  @!P0 BRA `(.L_x_56) ;  /* 0x0000000000608947 */ /* 0x000fea0003800000 */
[----:B------:R-:W-:Y:S01]  /*30a0*/  UMOV UR4, 0x10 ;  /* 0x0000001000047882 */ /* 0x000fe20000000000 */
[----:B------:R-:W-:Y:S01]  /*30b0*/  HFMA2 R0, -RZ, RZ, 0, 5.9604644775390625e-08 ;  /* 0x00000001ff007431 */ /* 0x000fe200000001ff */
[----:B------:R-:W-:-:S03]  /*30c0*/  MOV R3, 0xffff ;  /* 0x0000ffff00037802 */ /* 0x000fc60000000f00 */
[----:B------:R-:W-:Y:S04]  /*30d0*/  DEPBAR.LE SB2, 0x36 ;  /* 0x0000ad800000791a */ /* 0x000fe80000000000 */
[----:B------:R-:W2:Y:S02]  /*30e0*/  UTCATOMSWS.FIND_AND_SET.ALIGN UP0, UR4, UR4 ;  /* 0x00000004000475e3 */ /* 0x000ea40008000800 */
[----:B--2---:R-:W-:Y:S01]  /*30f0*/  MOV R4, UR4 ;  /* 0x0000000400047c02 */ /* 0x004fe20008000f00 */
[----:B------:R-:W-:Y:S06]  /*3100*/  BRA.U UP0, `(.L_x_57) ;  /* 0x0000000100187547 */ /* 0x000fec000b800000 */
.L_x_58:
[----:B------:R-:W-:Y:S05]  /*3110*/  NANOSLEEP 0x64 ;  /* 0x000000640000795d */ /* 0x000fea0003800000 */
[----:B------:R-:W-:-:S05]  /*3120*/  UMOV UR4, 0x10 ;  /* 0x0000001000047882 */ /* 0x000fca0000000000 */
[----:B------:R-:W-:Y:S04]  /*3130*/  DEPBAR.LE SB2, 0x36 ;  /* 0x0000ad800000791a */ /* 0x000fe80000000000 */
[----:B------:R-:W2:Y:S02]  /*3140*/  UTCATOMSWS.FIND_AND_SET.ALIGN UP0, UR4, UR4 ;  /* 0x00000004000475e3 */ /* 0x000ea40008000800 */
[----:B--2---:R-:W-:Y:S01]  /*3150*/  MOV R4, UR4 ;  /* 0x0000000400047c02 */ /* 0x004fe20008000f00 */
[----:B------:R-:W-:Y:S05]  /*3160*/  BRA.U !UP0, `(.L_x_58) ;  /* 0xfffffffd08e87547 */ /* 0x000fea000b83ffff */
.L_x_57:
[-C--:B------:R-:W-:Y:S02]  /*3170*/  SHF.L.U32 R3, R3, R4.reuse, RZ ;  /* 0x0000000403037219 */ /* 0x080fe400000006ff */
[----:B------:R-:W-:Y:S01]  /*3180*/  SHF.L.U32 R0, R0, R4, RZ ;  /* 0x0000000400007219 */ /* 0x000fe200000006ff */
[----:B------:R-:W-:Y:S02]  /*3190*/  IMAD.SHL.U32 R4, R4, 0x20, RZ ;  /* 0x0000002004047824 */ /* 0x000fe400078e00ff */
[----:B------:R2:W-:Y:S04]  /*31a0*/  ATOMS.OR RZ, [UR5+0x14], R3 ;  /* 0x00001403ffff798c */ /* 0x0005e8000b000005 */
[----:B------:R2:W-:Y:S04]  /*31b0*/  ATOMS.OR RZ, [UR5+0x18], R0 ;  /* 0x00001800ffff798c */ /* 0x0005e8000b000005 */
[----:B------:R2:W-:Y:S01]  /*31c0*/  STS [UR6+0x130], R4 ;  /* 0x00013004ff007988 */ /* 0x0005e20008000806 */
[----:B------:R-:W-:Y:S05]  /*31d0*/  BRA `(.L_x_56) ;  /* 0x0000000000107947 */ /* 0x000fea0003800000 */
.L_x_55:
[----:B------:R-:W-:Y:S02]  /*31e0*/  MOV R0, 0xffffffff ;  /* 0xffffffff00007802 */ /* 0x000fe40000000f00 */
[----:B------:R-:W-:-:S03]  /*31f0*/  MOV R4, 0x3220 ;  /* 0x0000322000047802 */ /* 0x000fc60000000f00 */
[----:B------:R2:W-:Y:S04]  /*3200*/  STS [UR6+0x130], R0 ;  /* 0x00013000ff007988 */ /* 0x0005e80008000806 */
[----:B-12--5:R-:W-:Y:S05]  /*3210*/  CALL.REL.NOINC `($__internal_1_$__cuda_sm10x_tcgen05_guardrail_trap_phase_invalid_during_alloc) ;  /* 0x0000006000007944 */ /* 0x026fea0003c00000 */
.L_x_56:
[----:B------:R-:W-:Y:S05]  /*3220*/  WARPSYNC.ALL ;  /* 0x0000000000007948 */ /* 0x000fea0003800000 */
[----:B------:R-:W3:Y:S01]  /*3230*/  S2UR UR4, SR_CgaCtaId ;  /* 0x00000000000479c3 */ /* 0x000ee20000008800 */
[----:B------:R-:W-:Y:S01]  /*3240*/  UMOV UR26, 0x400 ;  /* 0x00000400001a7882 */ /* 0x000fe20000000000 */
[----:B------:R-:W-:-:S06]  /*3250*/  NOP ;  /* 0x0000000000007918 */ /* 0x000fcc0000000000 */
[----:B------:R-:W-:Y:S06]  /*3260*/  BAR.ARV 0x6, 0xa0 ;  /* 0x0182800000007b1d */ /* 0x000fec0000002000 */
[----:B------:R-:W4:Y:S01]  /*3270*/  LDCU UR5, c[0x0][0x38c] ;  /* 0x00007180ff0577ac */ /* 0x000f220008000800 */
[----:B------:R-:W-:Y:S01]  /*3280*/  LOP3.LUT R2, R2, 0xffff, RZ, 0xc0, !PT ;  /* 0x0000ffff02027812 */ /* 0x000fe200078ec0ff */
[----:B------:R-:W-:Y:S01]  /*3290*/  IMAD.MOV.U32 R11, RZ, RZ, 0x1 ;  /* 0x00000001ff0b7424 */ /* 0x000fe200078e00ff */
[----:B------:R-:W-:Y:S01]  /*32a0*/  CS2R R8, SRZ ;  /* 0x0000000000087805 */ /* 0x000fe2000001ff00 */
[----:B------:R-:W1:Y:S01]  /*32b0*/  LDCU UR7, c[0x0][0x38c] ;  /* 0x00007180ff0777ac */ /* 0x000e620008000800 */
[----:B------:R-:W-:Y:S01]  /*32c0*/  R2UR UR27, R2 ;  /* 0x00000000021b72ca */ /* 0x000fe200000e0000 */
[----:B------:R-:W-:Y:S01]  /*32d0*/  IMAD.MOV.U32 R10, RZ, RZ, RZ ;  /* 0x000000ffff0a7224 */ /* 0x000fe200078e00ff */
[----:B------:R-:W-:Y:S01]  /*32e0*/  UMOV UR30, URZ ;  /* 0x000000ff001e7c82 */ /* 0x000fe20008000000 */
[----:B------:R-:W-:Y:S01]  /*32f0*/  UMOV UR24, URZ ;  /* 0x000000ff00187c82 */ /* 0x000fe20008000000 */
[----:B---3--:R-:W-:Y:S01]  /*3300*/  ULEA UR26, UR4, UR26, 0x18 ;  /* 0x0000001a041a7291 */ /* 0x008fe2000f8ec0ff */
[----:B------:R-:W-:Y:S01]  /*3310*/  UMOV UR38, 0x0 ;  /* 0x0000000000267882 */ /* 0x000fe20000000000 */
[----:B------:R-:W-:-:S02]  /*3320*/  UMOV UR39, 0x4200490 ;  /* 0x0420049000277882 */ /* 0x000fc40000000000 */
[----:B------:R-:W-:Y:S02]  /*3330*/  UIADD3 UR4, UPT, UPT, UR26, 0x4400, URZ ;  /* 0x000044001a047890 */ /* 0x000fe4000fffe0ff */
[----:B------:R-:W-:Y:S02]  /*3340*/  UIADD3 UR6, UPT, UPT, UR26, 0xa400, URZ ;  /* 0x0000a4001a067890 */ /* 0x000fe4000fffe0ff */
[----:B----4-:R-:W-:Y:S01]  /*3350*/  UIADD3 UR5, UPT, UPT, UR5, 0x3f, URZ ;  /* 0x0000003f05057890 */ /* 0x010fe2000fffe0ff */
[----:B--2---:R-:W2:Y:S01]  /*3360*/  LDS R0, [UR26+0x130] ;  /* 0x0001301aff007984 */ /* 0x004ea20008000800 */
[----:B-1----:R-:W-:Y:S01]  /*3370*/  UMOV UR36, 0x0 ;  /* 0x0000000000247882 */ /* 0x002fe20000000000 */
[----:B------:R-:W-:Y:S01]  /*3380*/  UMOV UR37, 0x4200490 ;  /* 0x0420049000257882 */ /* 0x000fe20000000000 */
[----:B------:R-:W-:Y:S02]  /*3390*/  USHF.R.S32.HI UR40, URZ, 0x1f, UR5 ;  /* 0x0000001fff287899 */ /* 0x000fe40008011405 */
[----:B------:R-:W-:-:S02]  /*33a0*/  UISETP.GE.AND UP4, UPT, UR7, 0x1, UPT ;  /* 0x000000010700788c */ /* 0x000fc4000bf86270 */
[----:B------:R-:W-:Y:S02]  /*33b0*/  ULEA.HI UR40, UR40, UR5, URZ, 0x6 ;  /* 0x0000000528287291 */ /* 0x000fe4000f8f30ff */
[----:B------:R-:W-:Y:S02]  /*33c0*/  USHF.R.U32.HI UR5, URZ, 0x4, UR4 ;  /* 0x00000004ff057899 */ /* 0x000fe40008011604 */
[----:B------:R-:W-:Y:S02]  /*33d0*/  USHF.R.S32.HI UR40, URZ, 0x6, UR40 ;  /* 0x00000006ff287899 */ /* 0x000fe40008011428 */
[----:B------:R-:W-:Y:S02]  /*33e0*/  USHF.R.U32.HI UR4, URZ, 0x4, UR6 ;  /* 0x00000004ff047899 */ /* 0x000fe40008011606 */
[----:B------:R-:W-:Y:S02]  /*33f0*/  UISETP.LT.AND UP0, UPT, UR40, 0x1, UPT ;  /* 0x000000012800788c */ /* 0x000fe4000bf01270 */
[----:B------:R-:W-:-:S02]  /*3400*/  ULOP3.LUT UR5, UR5, 0x3fff, URZ, 0xc0, !UPT ;  /* 0x00003fff05057892 */ /* 0x000fc4000f8ec0ff */
[----:B------:R-:W-:Y:S02]  /*3410*/  ULOP3.LUT UR4, UR4, 0x3fff, URZ, 0xc0, !UPT ;  /* 0x00003fff04047892 */ /* 0x000fe4000f8ec0ff */
[----:B------:R-:W-:Y:S02]  /*3420*/  USEL UR41, UR40, 0x1, !UP0 ;  /* 0x0000000128297887 */ /* 0x000fe4000c000000 */
[----:B------:R-:W-:Y:S02]  /*3430*/  ULOP3.LUT UR28, UR5, 0x10000, URZ, 0xfc, !UPT ;  /* 0x00010000051c7892 */ /* 0x000fe4000f8efcff */
[----:B------:R-:W-:Y:S02]  /*3440*/  ULOP3.LUT UR29, UR4, 0x10000, URZ, 0xfc, !UPT ;  /* 0x00010000041d7892 */ /* 0x000fe4000f8efcff */
[----:B------:R-:W-:Y:S01]  /*3450*/  UIADD3 UR41, UPT, UPT, -UR41, URZ, URZ ;  /* 0x000000ff29297290 */ /* 0x000fe2000fffe1ff */
[----:B------:R-:W-:Y:S01]  /*3460*/  UMOV UR34, 0x0 ;  /* 0x0000000000227882 */ /* 0x000fe20000000000 */
[----:B------:R-:W-:Y:S01]  /*3470*/  UMOV UR35, 0x4200490 ;  /* 0x0420049000237882 */ /* 0x000fe20000000000 */
[----:B------:R-:W-:Y:S01]  /*3480*/  UMOV UR32, 0x0 ;  /* 0x0000000000207882 */ /* 0x000fe20000000000 */
[----:B------:R-:W-:Y:S01]  /*3490*/  UMOV UR33, 0x4200490 ;  /* 0x0420049000217882 */ /* 0x000fe20000000000 */
[----:B--2---:R-:W-:-:S15]  /*34a0*/  R2UR UR42, R0 ;  /* 0x00000000002a72ca */ /* 0x004fde00000e0000 */
.L_x_65:
[----:B------:R-:W-:Y:S02]  /*34b0*/  LEA R0, R10, UR26, 0x3 ;  /* 0x0000001a0a007c11 */ /* 0x000fe4000f8e18ff */
[----:B------:R-:W-:Y:S02]  /*34c0*/  SHF.L.U32 R2, R9, 0x1f, RZ ;  /* 0x0000001f09027819 */ /* 0x000fe400000006ff */
[----:B------:R-:W-:Y:S01]  /*34d0*/  PLOP3.LUT P0, PT, PT, PT, UP4, 0x80, 0x8 ;  /* 0x000000000008781c */ /* 0x000fe20003f0f048 */
[----:B------:R-:W-:Y:S01]  /*34e0*/  VIADD R3, R0, 0x90 ;  /* 0x0000009000037836 */ /* 0x000fe20000000000 */
[----:B-1----:R-:W1:Y:S02]  /*34f0*/  SYNCS.PHASECHK.TRANS64.TRYWAIT P1, [R0+URZ+0x80], R2 ;  /* 0x00008002000075a7 */ /* 0x002e6400080211ff */
[----:B-1-3--:R-:W-:Y:S09]  /*3500*/  @!P1 BRA `(.L_x_59) ;  /* 0x0000005400449947 */ /* 0x00aff20003800000 */
.L_x_150:
[----:B------:R-:W-:Y:S01]  /*3510*/  LEA R4, R10, UR26, 0x4 ;  /* 0x0000001a0a047c11 */ /* 0x000fe2000f8e20ff */
[----:B------:R-:W-:Y:S01]  /*3520*/  @UP4 ULEA UR4, UR24, UR26, 0x3 ;  /* 0x0000001a18044291 */ /* 0x000fe2000f8e18ff */
[----:B------:R-:W-:Y:S01]  /*3530*/  PLOP3.LUT P2, PT, PT, PT, PT, 0x80, 0x8 ;  /* 0x000000000008781c */ /* 0x000fe20003f4f070 */
[----:B------:R-:W-:Y:S01]  /*3540*/  ULEA UR31, UR30, UR26, 0x3 ;  /* 0x0000001a1e1f7291 */ /* 0x000fe2000f8e18ff */
[----:B------:R-:W-:Y:S02]  /*3550*/  PRMT R3, RZ, 0x654, R3 ;  /* 0x00000654ff037816 */ /* 0x000fe40000000003 */
[----:B------:R-:W2:Y:S01]  /*3560*/  LDS.128 R4, [R4+0x110] ;  /* 0x0001100004047984 */ /* 0x000ea20000000c00 */
[----:B-1----:R-:W-:Y:S02]  /*3570*/  @P0 SHF.L.U32 R2, R8, 0x1f, RZ ;  /* 0x0000001f08020819 */ /* 0x002fe400000006ff */
[----:B------:R-:W-:Y:S01]  /*3580*/  SHF.L.U32 R0, R11, 0x1f, RZ ;  /* 0x0000001f0b007819 */ /* 0x000fe200000006ff */
[----:B------:R-:W-:Y:S01]  /*3590*/  @!PT LDS RZ, [RZ] ;  /* 0x00000000fffff984 */ /* 0x000fe20000000800 */
[----:B------:R-:W-:Y:S01]  /*35a0*/  @!PT LDS RZ, [RZ] ;  /* 0x00000000fffff984 */ /* 0x000fe20000000800 */
[----:B------:R-:W-:Y:S01]  /*35b0*/  @!PT LDS RZ, [RZ] ;  /* 0x00000000fffff984 */ /* 0x000fe20000000800 */
[----:B------:R-:W-:Y:S01]  /*35c0*/  @!PT LDS RZ, [RZ] ;  /* 0x00000000fffff984 */ /* 0x000fe20000000800 */
[----:B------:R1:W-:Y:S06]  /*35d0*/  MEMBAR.ALL.CTA ;  /* 0x0000000000007992 */ /* 0x0003ec0000008000 */
[----:B-1----:R-:W1:Y:S02]  /*35e0*/  FENCE.VIEW.ASYNC.S ;  /* 0x00000000000073c6 */ /* 0x002e640000000000 */
[----:B-1----:R1:W-:Y:S01]  /*35f0*/  SYNCS.ARRIVE.TRANS64.RED.A1T0 RZ, [R3+URZ], RZ ;  /* 0x000000ff03ff79a7 */ /* 0x0023e200081004ff */
[----:B------:R1:W3:Y:S01]  /*3600*/  @P0 SYNCS.PHASECHK.TRANS64.TRYWAIT P2, [UR4], R2 ;  /* 0x00000002ff0005a7 */ /* 0x0002e20008041104 */
[----:B------:R-:W-:Y:S01]  /*3610*/  ULEA.HI UR4, UR30, UR30, URZ, 0x1 ;  /* 0x0000001e1e047291 */ /* 0x000fe2000f8f08ff */
[----:B--2---:R-:W-:-:S03]  /*3620*/  LOP3.LUT P1, RZ, R6, 0x1, RZ, 0xc0, !PT ;  /* 0x0000000106ff7812 */ /* 0x004fc6000782c0ff */
[----:B------:R-:W-:Y:S02]  /*3630*/  USHF.L.U32 UR11, UR4, 0x6, URZ ;  /* 0x00000006040b7899 */ /* 0x000fe400080006ff */
[----:B------:R-:W-:Y:S02]  /*3640*/  ULOP3.LUT UR4, UR4, 0xffe, URZ, 0xc0, !UPT ;  /* 0x00000ffe04047892 */ /* 0x000fe4000f8ec0ff */
[----:B------:R-:W-:Y:S02]  /*3650*/  ULOP3.LUT UR11, UR11, 0xffffff80, URZ, 0xc0, !UPT ;  /* 0xffffff800b0b7892 */ /* 0x000fe4000f8ec0ff */
[----:B------:R-:W-:Y:S02]  /*3660*/  UIADD3 UR4, UPT, UPT, -UR4, UR30, URZ ;  /* 0x0000001e04047290 */ /* 0x000fe4000fffe1ff */
[----:B------:R-:W-:Y:S01]  /*3670*/  UIADD3 UR11, UPT, UPT, UR42, UR11, URZ ;  /* 0x0000000b2a0b7290 */ /* 0x000fe2000fffe0ff */
[----:B------:R-:W2:Y:S03]  /*3680*/  SYNCS.PHASECHK.TRANS64.TRYWAIT P0, [UR31+0xc0], R0 ;  /* 0x0000c000ff0075a7 */ /* 0x000ea6000800111f */
[----:B------:R-:W-:Y:S01]  /*3690*/  ULEA UR11, UR4, UR11, 0x14 ;  /* 0x0000000b040b7291 */ /* 0x000fe2000f8ea0ff */
[----:B-123--:R-:W-:Y:S11]  /*36a0*/  @!P0 BRA `(.L_x_60) ;  /* 0x0000005000f08947 */ /* 0x00eff60003800000 */
.L_x_152:
[----:B------:R-:W-:Y:S01]  /*36b0*/  IADD3 R10, PT, PT, R10, 0x1, RZ ;  /* 0x000000010a0a7810 */ /* 0x000fe20007ffe0ff */
[----:B------:R-:W-:Y:S06]  /*36c0*/  BRA.U !UP4, `(.L_x_61) ;  /* 0x000000010cc07547 */ /* 0x000fec000b800000 */
[----:B------:R-:W-:Y:S01]  /*36d0*/  UPLOP3.LUT UP2, UPT, UPT, UPT, UPT, 0x40, 0x4 ;  /* 0x000000000004789c */ /* 0x000fe20003f4e870 */
[----:B------:R-:W-:Y:S01]  /*36e0*/  UMOV UR23, UR41 ;  /* 0x0000002900177c82 */ /* 0x000fe20008000000 */
[----:B------:R-:W-:Y:S01]  /*36f0*/  UMOV UR22, UR40 ;  /* 0x0000002800167c82 */ /* 0x000fe20008000000 */
[----:B------:R-:W-:-:S08]  /*3700*/  UMOV UR10, UR24 ;  /* 0x00000018000a7c82 */ /* 0x000fd00008000000 */
.L_x_64:
[----:B------:R-:W-:Y:S02]  /*3710*/  UIADD3 UR23, UPT, UPT, UR23, 0x1, URZ ;  /* 0x0000000117177890 */ /* 0x000fe4000fffe0ff */
[----:B--2---:R-:W-:Y:S02]  /*3720*/  ULEA UR5, UR10, UR26, 0x3 ;  /* 0x0000001a0a057291 */ /* 0x004fe4000f8e18ff */
[----:B------:R-:W-:Y:S01]  /*3730*/  UISETP.NE.AND UP3, UPT, UR23, URZ, UPT ;  /* 0x000000ff1700728c */ /* 0x000fe2000bf65270 */
[----:B---3--:R-:W-:Y:S10]  /*3740*/  @P2 BRA `(.L_x_62) ;  /* 0x00000000000c2947 */ /* 0x008ff40003800000 */
[----:B-1----:R-:W-:Y:S04]  /*3750*/  SHF.L.U32 R2, R8, 0x1f, RZ ;  /* 0x0000001f08027819 */ /* 0x002fe800000006ff */
[----:B------:R-:W1:Y:S02]  /*3760*/  SYNCS.PHASECHK.TRANS64.TRYWAIT P0, [UR5], R2 ;  /* 0x00000002ff0075a7 */ /* 0x000e640008001105 */
[----:B-1----:R-:W-:Y:S05]  /*3770*/  @!P0 BRA `(.L_x_63) ;  /* 0x0000005000d48947 */ /* 0x002fea0003800000 */
.L_x_62:
[----:B------:R-:W-:Y:S01]  /*3780*/  UISETP.NE.AND UP0, UPT, UR22, 0x1, UPT ;  /* 0x000000011600788c */ /* 0x000fe2000bf05270 */
[----:B------:R-:W-:Y:S01]  /*3790*/  PLOP3.LUT P2, PT, PT, PT, PT, 0x80, 0x8 ;  /* 0x000000000008781c */ /* 0x000fe20003f4f070 */
[----:B------:R-:W-:Y:S02]  /*37a0*/  UIADD3 UR4, UPT, UPT, UR10, 0x1, URZ ;  /* 0x000000010a047890 */ /* 0x000fe4000fffe0ff */
[----:B------:R-:W-:Y:S02]  /*37b0*/  UIADD3 UR25, UPT, UPT, UR5, 0x18, URZ ;  /* 0x0000001805197890 */ /* 0x000fe4000fffe0ff */
[----:B------:R-:W-:Y:S01]  /*37c0*/  UISETP.NE.AND UP1, UPT, UR4, 0x3, UPT ;  /* 0x000000030400788c */ /* 0x000fe2000bf25270 */
[----:B------:R-:W-:Y:S01]  /*37d0*/  PLOP3.LUT P0, PT, PT, PT, UP0, 0x80, 0x8 ;  /* 0x000000000008781c */ /* 0x000fe20003f0f008 */
[----:B------:R-:W-:Y:S02]  /*37e0*/  UIADD3 UR22, UPT, UPT, UR22, -0x1, URZ ;  /* 0xffffffff16167890 */ /* 0x000fe4000fffe0ff */
[----:B------:R-:W-:Y:S02]  /*37f0*/  USEL UR6, URZ, 0x1, UP1 ;  /* 0x00000001ff067887 */ /* 0x000fe40008800000 */
[----:B------:R-:W-:Y:S01]  /*3800*/  USEL UR24, UR4, URZ, UP1 ;  /* 0x000000ff04187287 */ /* 0x000fe20008800000 */
[----:B------:R-:W-:Y:S01]  /*3810*/  UMOV UR7, 0x40004040 ;  /* 0x4000404000077882 */ /* 0x000fe20000000000 */
[----:B------:R-:W-:Y:S02]  /*3820*/  UMOV UR5, 0x40004040 ;  /* 0x4000404000057882 */ /* 0x000fe40000000000 */
[----:B------:R-:W-:Y:S01]  /*3830*/  @UP0 ULEA UR4, UR24, UR26, 0x3 ;  /* 0x0000001a18040291 */ /* 0x000fe2000f8e18ff */
[----:B------:R-:W-:Y:S01]  /*3840*/  LOP3.LUT R8, R8, UR6, RZ, 0x3c, !PT ;  /* 0x0000000608087c12 */ /* 0x000fe2000f8e3cff */
[----:B------:R-:W-:Y:S01]  /*3850*/  ULEA UR6, UR10, UR29, 0xa ;  /* 0x0000001d0a067291 */ /* 0x000fe2000f8e50ff */
[----:B------:R-:W-:Y:S02]  /*3860*/  UMOV UR21, 0x40004040 ;  /* 0x4000404000157882 */ /* 0x000fe40000000000 */
[----:B-1----:R-:W-:Y:S01]  /*3870*/  @P0 SHF.L.U32 R0, R8, 0x1f, RZ ;  /* 0x0000001f08000819 */ /* 0x002fe200000006ff */
[----:B------:R-:W-:Y:S02]  /*3880*/  UIADD3 UR20, UPT, UPT, UR6, 0x2, URZ ;  /* 0x0000000206147890 */ /* 0x000fe4000fffe0ff */
[----:B------:R-:W-:Y:S01]  /*3890*/  UIADD3 UR16, UPT, UPT, UR6, 0x4, URZ ;  /* 0x0000000406107890 */ /* 0x000fe2000fffe0ff */
[----:B------:R2:W3:Y:S01]  /*38a0*/  @P0 SYNCS.PHASECHK.TRANS64.TRYWAIT P2, [UR4], R0 ;  /* 0x00000000ff0005a7 */ /* 0x0004e20008041104 */
[----:B------:R-:W-:Y:S02]  /*38b0*/  ULEA UR4, UR10, UR28, 0x9 ;  /* 0x0000001c0a047291 */ /* 0x000fe4000f8e48ff */
[----:B------:R-:W-:Y:S02]  /*38c0*/  UIADD3 UR12, UPT, UPT, UR6, 0x6, URZ ;  /* 0x00000006060c7890 */ /* 0x000fe4000fffe0ff */
[----:B------:R-:W-:Y:S02]  /*38d0*/  UIADD3 UR18, UPT, UPT, UR4, 0x2, URZ ;  /* 0x0000000204127890 */ /* 0x000fe4000fffe0ff */
[----:B------:R-:W-:Y:S02]  /*38e0*/  UIADD3 UR14, UPT, UPT, UR4, 0x4, URZ ;  /* 0x00000004040e7890 */ /* 0x000fe4000fffe0ff */
[----:B------:R-:W-:Y:S01]  /*38f0*/  UIADD3 UR8, UPT, UPT, UR4, 0x6, URZ ;  /* 0x0000000604087890 */ /* 0x000fe2000fffe0ff */
[----:B------:R2:W-:Y:S01]  /*3900*/  UTCHMMA gdesc[UR4], gdesc[UR6], tmem[UR11], tmem[UR38], idesc[UR39], UP2 ;  /* 0x00ff2606040075ea */ /* 0x0005e2000900000b */
[----:B------:R-:W-:Y:S01]  /*3910*/  UPLOP3.LUT UP2, UPT, UPT, UPT, UPT, 0x80, 0x8 ;  /* 0x000000000008789c */ /* 0x000fe20003f4f070 */
[----:B------:R-:W-:Y:S01]  /*3920*/  UMOV UR19, 0x40004040 ;  /* 0x4000404000137882 */ /* 0x000fe20000000000 */
[----:B------:R-:W-:Y:S01]  /*3930*/  UMOV UR17, 0x40004040 ;  /* 0x4000404000117882 */ /* 0x000fe20000000000 */
[----:B------:R2:W-:Y:S01]  /*3940*/  UTCHMMA gdesc[UR18], gdesc[UR20], tmem[UR11], tmem[UR36], idesc[UR37], UPT ;  /* 0x00ff2414120075ea */ /* 0x0005e2000b80000b */
[----:B------:R-:W-:Y:S01]  /*3950*/  UMOV UR15, 0x40004040 ;  /* 0x40004040000f7882 */ /* 0x000fe20000000000 */
[----:B------:R-:W-:Y:S01]  /*3960*/  UMOV UR13, 0x40004040 ;  /* 0x40004040000d7882 */ /* 0x000fe20000000000 */
[----:B------:R-:W-:Y:S01]  /*3970*/  UMOV UR9, 0x40004040 ;  /* 0x4000404000097882 */ /* 0x000fe20000000000 */
[----:B------:R2:W-:Y:S01]  /*3980*/  UTCHMMA gdesc[UR14], gdesc[UR16], tmem[UR11], tmem[UR34], idesc[UR35], UPT ;  /* 0x00ff22100e0075ea */ /* 0x0005e2000b80000b */
[----:B------:R2:W-:Y:S01]  /*3990*/  UTCHMMA gdesc[UR8], gdesc[UR12], tmem[UR11], tmem[UR32], idesc[UR33], UPT ;  /* 0x00ff200c080075ea */ /* 0x0005e2000b80000b */
[----:B------:R2:W-:Y:S01]  /*39a0*/  UTCBAR.MULTICAST [UR25], URZ, UR27 ;  /* 0x000000ff190073e9 */ /* 0x0005e2000800081b */
[----:B------:R-:W-:Y:S01]  /*39b0*/  UMOV UR10, UR24 ;  /* 0x00000018000a7c82 */ /* 0x000fe20008000000 */
[----:B------:R-:W-:Y:S05]  /*39c0*/  BRA.U UP3, `(.L_x_64) ;  /* 0xfffffffd03507547 */ /* 0x000fea000b83ffff */
.L_x_61:
[----:B--2---:R-:W-:Y:S01]  /*39d0*/  UIADD3 UR4, UPT, UPT, UR30, 0x1, URZ ;  /* 0x000000011e047890 */ /* 0x004fe2000fffe0ff */
[C---:B------:R-:W-:Y:S01]  /*39e0*/  ISETP.NE.AND P0, PT, R10.reuse, 0x2, PT ;  /* 0x000000020a00780c */ /* 0x040fe20003f05270 */
[----:B------:R-:W-:Y:S02]  /*39f0*/  UIADD3 UR5, UPT, UPT, UR31, 0xa0, URZ ;  /* 0x000000a01f057890 */ /* 0x000fe4000fffe0ff */
[----:B------:R-:W-:Y:S01]  /*3a00*/  UISETP.NE.AND UP0, UPT, UR4, 0x4, UPT ;  /* 0x000000040400788c */ /* 0x000fe2000bf05270 */
[----:B-1----:R-:W-:Y:S02]  /*3a10*/  SEL R0, RZ, 0x1, P0 ;  /* 0x00000001ff007807 */ /* 0x002fe40000000000 */
[----:B------:R-:W-:Y:S01]  /*3a20*/  SEL R10, R10, RZ, P0 ;  /* 0x000000ff0a0a7207 */ /* 0x000fe20000000000 */
[----:B------:R-:W-:Y:S01]  /*3a30*/  USEL UR6, URZ, 0x1, UP0 ;  /* 0x00000001ff067887 */ /* 0x000fe20008000000 */
[----:B------:R-:W-:Y:S01]  /*3a40*/  LOP3.LUT R9, R9, R0, RZ, 0x3c, !PT ;  /* 0x0000000009097212 */ /* 0x000fe200078e3cff */
[----:B------:R-:W-:Y:S01]  /*3a50*/  USEL UR30, UR4, URZ, UP0 ;  /* 0x000000ff041e7287 */ /* 0x000fe20008000000 */
[----:B------:R1:W-:Y:S03]  /*3a60*/  UTCBAR [UR5], URZ ;  /* 0x000000ff050073e9 */ /* 0x0003e600080000ff */
[----:B------:R-:W-:Y:S01]  /*3a70*/  LOP3.LUT R11, R11, UR6, RZ, 0x3c, !PT ;  /* 0x000000060b0b7c12 */ /* 0x000fe2000f8e3cff */
[----:B------:R-:W-:Y:S07]  /*3a80*/  @P1 BRA `(.L_x_65) ;  /* 0xfffffff800881947 */ /* 0x000fee000383ffff */
[----:B------:R-:W2:Y:S01]  /*3a90*/  S2UR UR8, SR_CgaCtaId ;  /* 0x00000000000879c3 */ /* 0x000ea20000008800 */
[----:B------:R-:W-:Y:S01]  /*3aa0*/  ELECT P0, URZ, PT ;  /* 0x0000000000ff782f */ /* 0x000fe20003800000 */
[----:B------:R-:W-:Y:S01]  /*3ab0*/  IMAD.MOV.U32 R0, RZ, RZ, 0x1 ;  /* 0x00000001ff007424 */ /* 0x000fe200078e00ff */
[----:B------:R-:W-:Y:S01]  /*3ac0*/  UIADD3 UR26, UPT, UPT, UR26, 0xc0, URZ ;  /* 0x000000c01a1a7890 */ /* 0x000fe2000fffe0ff */
[----:B------:R-:W-:Y:S01]  /*3ad0*/  SHF.L.U32 R2, R11, 0x1f, RZ ;  /* 0x0000001f0b027819 */ /* 0x000fe200000006ff */
[----:B------:R-:W-:-:S03]  /*3ae0*/  UMOV UR4, 0x40 ;  /* 0x0000004000047882 */ /* 0x000fc60000000000 */
[----:B------:R-:W-:Y:S01]  /*3af0*/  UVIRTCOUNT.DEALLOC.SMPOOL 0x80 ;  /* 0x000000800000784c */ /* 0x000fe20000000000 */
[----:B--2---:R-:W-:Y:S02]  /*3b00*/  ULEA UR8, UR8, UR4, 0x18 ;  /* 0x0000000408087291 */ /* 0x004fe4000f8ec0ff */
[----:B------:R-:W-:-:S07]  /*3b10*/  ULEA UR4, UR30, UR26, 0x3 ;  /* 0x0000001a1e047291 */ /* 0x000fce000f8e18ff */
[----:B------:R2:W-:Y:S02]  /*3b20*/  @P0 STS.U8 [UR8+0x1c], R0 ;  /* 0x00001c00ff000988 */ /* 0x0005e40008000008 */
[----:B------:R-:W4:Y:S02]  /*3b30*/  SYNCS.PHASECHK.TRANS64.TRYWAIT P0, [UR4], R2 ;  /* 0x00000002ff0075a7 */ /* 0x000f240008001104 */
[----:B--2-4-:R-:W-:Y:S05]  /*3b40*/  @!P0 BRA `(.L_x_66) ;  /* 0x0000004c00f88947 */ /* 0x014fea0003800000 */
.L_x_155:
[----:B------:R-:W-:-:S04]  /*3b50*/  UIADD3 UR4, UPT, UPT, UR30, 0x1, URZ ;  /* 0x000000011e047890 */ /* 0x000fc8000fffe0ff */
[----:B------:R-:W-:-:S04]  /*3b60*/  UISETP.NE.AND UP0, UPT, UR4, 0x4, UPT ;  /* 0x000000040400788c */ /* 0x000fc8000bf05270 */
[----:B------:R-:W-:Y:S02]  /*3b70*/  USEL UR6, URZ, 0x1, UP0 ;  /* 0x00000001ff067887 */ /* 0x000fe40008000000 */
[----:B------:R-:W-:-:S04]  /*3b80*/  USEL UR4, UR4, URZ, UP0 ;  /* 0x000000ff04047287 */ /* 0x000fc80008000000 */
[----:B-1----:R-:W-:Y:S01]  /*3b90*/  ULEA UR5, UR4, UR26, 0x3 ;  /* 0x0000001a04057291 */ /* 0x002fe2000f8e18ff */
[----:B--2---:R-:W-:-:S04]  /*3ba0*/  LOP3.LUT R2, R11, UR6, RZ, 0x3c, !PT ;  /* 0x000000060b027c12 */ /* 0x004fc8000f8e3cff */
[----:B------:R-:W-:-:S04]  /*3bb0*/  SHF.L.U32 R3, R2, 0x1f, RZ ;  /* 0x0000001f02037819 */ /* 0x000fc800000006ff */
[----:B------:R-:W1:Y:S02]  /*3bc0*/  SYNCS.PHASECHK.TRANS64.TRYWAIT P0, [UR5], R3 ;  /* 0x00000003ff0075a7 */ /* 0x000e640008001105 */
[----:B-1----:R-:W-:Y:S05]  /*3bd0*/  @!P0 BRA `(.L_x_67) ;  /* 0x0000004c00ec8947 */ /* 0x002fea0003800000 */
.L_x_157:
        /* <DEDUP_REMOVED lines=9> */
.L_x_159:
[----:B------:R-:W-:-:S04]  /*3c70*/  UIADD3 UR4, UPT, UPT, UR4, 0x1, URZ ;  /* 0x0000000104047890 */ /* 0x000fc8000fffe0ff */
[----:B------:R-:W-:-:S04]  /*3c80*/  UISETP.NE.AND UP0, UPT, UR4, 0x4, UPT ;  /* 0x000000040400788c */ /* 0x000fc8000bf05270 */
[----:B------:R-:W-:Y:S02]  /*3c90*/  USEL UR5, URZ, 0x1, UP0 ;  /* 0x00000001ff057887 */ /* 0x000fe40008000000 */
[----:B------:R-:W-:-:S04]  /*3ca0*/  USEL UR4, UR4, URZ, UP0 ;  /* 0x000000ff04047287 */ /* 0x000fc80008000000 */
[----:B------:R-:W-:Y:S01]  /*3cb0*/  ULEA UR4, UR4, UR26, 0x3 ;  /* 0x0000001a04047291 */ /* 0x000fe2000f8e18ff */
[----:B------:R-:W-:-:S04]  /*3cc0*/  LOP3.LUT R2, R2, UR5, RZ, 0x3c, !PT ;  /* 0x0000000502027c12 */ /* 0x000fc8000f8e3cff */
[----:B------:R-:W-:-:S04]  /*3cd0*/  SHF.L.U32 R2, R2, 0x1f, RZ ;  /* 0x0000001f02027819 */ /* 0x000fc800000006ff */
[----:B------:R-:W2:Y:S02]  /*3ce0*/  SYNCS.PHASECHK.TRANS64.TRYWAIT P0, [UR4], R2 ;  /* 0x00000002ff0075a7 */ /* 0x000ea40008001104 */
[----:B--2---:R-:W-:Y:S05]  /*3cf0*/  @!P0 BRA `(.L_x_69) ;  /* 0x0000004c00d48947 */ /* 0x004fea0003800000 */
.L_x_161:
[----:B------:R-:W-:Y:S01]  /*3d00*/  NOP ;  /* 0x0000000000007918 */ /* 0x000fe20000000000 */
[----:B-1----:R-:W1:Y:S01]  /*3d10*/  LDS R0, [UR8+0x14] ;  /* 0x00001408ff007984 */ /* 0x002e620008000800 */
[----:B------:R-:W-:Y:S01]  /*3d20*/  ULOP3.LUT UR4, UR42, 0xffff, URZ, 0xc0, !UPT ;  /* 0x0000ffff2a047892 */ /* 0x000fe2000f8ec0ff */
[----:B------:R-:W-:Y:S01]  /*3d30*/  UMOV UR5, 0xffff ;  /* 0x0000ffff00057882 */ /* 0x000fe20000000000 */
[----:B------:R-:W-:Y:S02]  /*3d40*/  UMOV UR6, 0x1 ;  /* 0x0000000100067882 */ /* 0x000fe40000000000 */
[----:B------:R-:W-:-:S04]  /*3d50*/  USHF.R.U32.HI UR4, URZ, 0x5, UR4 ;  /* 0x00000005ff047899 */ /* 0x000fc80008011604 */
[----:B------:R-:W-:Y:S02]  /*3d60*/  USHF.L.U32 UR5, UR5, UR4, URZ ;  /* 0x0000000405057299 */ /* 0x000fe400080006ff */
[----:B------:R-:W-:-:S04]  /*3d70*/  USHF.L.U32 UR4, UR6, UR4, URZ ;  /* 0x0000000406047299 */ /* 0x000fc800080006ff */
[----:B-1----:R-:W-:-:S04]  /*3d80*/  LOP3.LUT R0, R0, UR5, RZ, 0xc0, !PT ;  /* 0x0000000500007c12 */ /* 0x002fc8000f8ec0ff */
[----:B------:R-:W-:-:S13]  /*3d90*/  ISETP.NE.AND P0, PT, R0, UR5, PT ;  /* 0x0000000500007c0c */ /* 0x000fda000bf05270 */
[----:B------:R-:W-:Y:S05]  /*3da0*/  @P0 BRA `(.L_x_70) ;  /* 0x0000000000580947 */ /* 0x000fea0003800000 */
[----:B------:R-:W1:Y:S02]  /*3db0*/  LDS R0, [UR8+0x18] ;  /* 0x00001808ff007984 */ /* 0x000e640008000800 */
[----:B-1----:R-:W-:-:S04]  /*3dc0*/  LOP3.LUT R0, R0, UR4, RZ, 0xc0, !PT ;  /* 0x0000000400007c12 */ /* 0x002fc8000f8ec0ff */
[----:B------:R-:W-:-:S13]  /*3dd0*/  ISETP.NE.AND P0, PT, R0, UR4, PT ;  /* 0x0000000400007c0c */ /* 0x000fda000bf05270 */
[----:B------:R-:W-:Y:S05]  /*3de0*/  @P0 BRA `(.L_x_71) ;  /* 0x00000000003c0947 */ /* 0x000fea0003800000 */
[----:B------:R-:W1:Y:S01]  /*3df0*/  S2R R2, SR_LANEID ;  /* 0x0000000000027919 */ /* 0x000e620000000000 */
[----:B------:R-:W-:-:S06]  /*3e00*/  ULOP3.LUT UR5, URZ, UR5, URZ, 0x33, !UPT ;  /* 0x00000005ff057292 */ /* 0x000fcc000f8e33ff */
[----:B------:R-:W-:-:S04]  /*3e10*/  IMAD.U32 R0, RZ, RZ, UR5 ;  /* 0x00000005ff007e24 */ /* 0x000fc8000f8e00ff */
[----:B------:R2:W4:Y:S02]  /*3e20*/  REDUX UR7, R0 ;  /* 0x00000000000773c4 */ /* 0x0005240000000000 */
[----:B------:R1:W-:Y:S01]  /*3e30*/  UTCATOMSWS.AND URZ, UR5 ;  /* 0x0000000500ff79e3 */ /* 0x0003e20008000000 */
[----:B--2---:R-:W-:Y:S01]  /*3e40*/  LOP3.LUT R0, RZ, UR4, RZ, 0x33, !PT ;  /* 0x00000004ff007c12 */ /* 0x004fe2000f8e33ff */
[----:B------:R-:W-:Y:S02]  /*3e50*/  VOTEU.ANY UR4, UPT, PT ;  /* 0x0000000000047886 */ /* 0x000fe400038e0100 */
[----:B------:R-:W-:Y:S02]  /*3e60*/  UFLO.U32 UR4, UR4 ;  /* 0x00000004000472bd */ /* 0x000fe400080e0000 */
[----:B------:R-:W2:Y:S04]  /*3e70*/  REDUX UR6, R0 ;  /* 0x00000000000673c4 */ /* 0x000ea80000000000 */
[----:B-1----:R-:W-:-:S02]  /*3e80*/  ISETP.EQ.U32.AND P0, PT, R2, UR4, PT ;  /* 0x0000000402007c0c */ /* 0x002fc4000bf02070 */
[----:B----4-:R-:W-:-:S11]  /*3e90*/  MOV R2, UR7 ;  /* 0x0000000700027c02 */ /* 0x010fd60008000f00 */
[----:B------:R1:W-:Y:S01]  /*3ea0*/  @P0 ATOMS.AND RZ, [UR8+0x14], R2 ;  /* 0x00001402ffff098c */ /* 0x0003e2000a800008 */
[----:B--2---:R-:W-:-:S05]  /*3eb0*/  IMAD.U32 R0, RZ, RZ, UR6 ;  /* 0x00000006ff007e24 */ /* 0x004fca000f8e00ff */
[----:B------:R1:W-:Y:S01]  /*3ec0*/  @P0 ATOMS.AND RZ, [UR8+0x18], R0 ;  /* 0x00001800ffff098c */ /* 0x0003e2000a800008 */
[----:B------:R-:W-:Y:S05]  /*3ed0*/  BRA `(.L_x_72) ;  /* 0x0000000000147947 */ /* 0x000fea0003800000 */
.L_x_71:
[----:B------:R-:W-:Y:S02]  /*3ee0*/  MOV R2, 0x3f00 ;  /* 0x00003f0000027802 */ /* 0x000fe40000000f00 */
[----:B---3-5:R-:W-:Y:S05]  /*3ef0*/  CALL.REL.NOINC `($__internal_0_$__cuda_sm10x_tcgen05_guardrail_trap_col_being_dealloced_not_returned_by_alloc) ;  /* 0x0000005000bc7944 */ /* 0x028fea0003c00000 */
[----:B------:R-:W-:Y:S05]  /*3f00*/  BRA `(.L_x_72) ;  /* 0x0000000000087947 */ /* 0x000fea0003800000 */
.L_x_70:
[----:B------:R-:W-:Y:S02]  /*3f10*/  MOV R2, 0x3f30 ;  /* 0x00003f3000027802 */ /* 0x000fe40000000f00 */
[----:B---3-5:R-:W-:Y:S05]  /*3f20*/  CALL.REL.NOINC `($__internal_2_$__cuda_sm10x_tcgen05_guardrail_trap_unallocated_columns_being_dealloced) ;  /* 0x0000005000c87944 */ /* 0x028fea0003c00000 */
.L_x_72:
[----:B------:R-:W-:Y:S01]  /*3f30*/  NOP ;  /* 0x0000000000007918 */ /* 0x000fe20000000000 */
[----:B------:R-:W-:Y:S05]  /*3f40*/  EXIT ;  /* 0x000000000000794d */ /* 0x000fea0003800000 */
.L_x_54:
[----:B------:R-:W-:-:S09]  /*3f50*/  UISETP.NE.OR UP0, UPT, UR17, 0x3, !UP3 ;  /* 0x000000031100788c */ /* 0x000fd2000df05670 */
[----:B------:R-:W-:Y:S05]  /*3f60*/  BRA.U UP0, `(.L_x_73) ;  /* 0x00000011005c7547 */ /* 0x000fea000b800000 */
[----:B------:R-:W2:Y:S01]  /*3f70*/  S2UR UR10, SR_CgaCtaId ;  /* 0x00000000000a79c3 */ /* 0x000ea20000008800 */
[----:B------:R-:W3:Y:S01]  /*3f80*/  LDCU UR31, c[0x0][0x370] ;  /* 0x00006e00ff1f77ac */ /* 0x000ee20008000800 */
[----:B------:R-:W-:Y:S02]  /*3f90*/  HFMA2 R13, -RZ, RZ, 0, 0 ;  /* 0x00000000ff0d7431 */ /* 0x000fe400000001ff */
[----:B------:R-:W-:Y:S01]  /*3fa0*/  IMAD.MOV.U32 R15, RZ, RZ, 0x1 ;  /* 0x00000001ff0f7424 */ /* 0x000fe200078e00ff */
[----:B------:R-:W-:Y:S01]  /*3fb0*/  MOV R7, 0x1000 ;  /* 0x0000100000077802 */ /* 0x000fe20000000f00 */
[----:B------:R-:W3:Y:S01]  /*3fc0*/  LDCU.128 UR44, c[0x0][0xb10] ;  /* 0x00016200ff2c77ac */ /* 0x000ee20008000c00 */
[----:B------:R-:W-:Y:S01]  /*3fd0*/  IMAD.MOV.U32 R14, RZ, RZ, RZ ;  /* 0x000000ffff0e7224 */ /* 0x000fe200078e00ff */
[----:B------:R-:W4:Y:S01]  /*3fe0*/  LDC.64 R16, c[0x0][0x348] ;  /* 0x0000d200ff107b82 */ /* 0x000f220000000a00 */
[----:B------:R-:W1:Y:S01]  /*3ff0*/  LDCU UR30, c[0x0][0x374] ;  /* 0x00006e80ff1e77ac */ /* 0x000e620008000800 */
[----:B------:R-:W2:Y:S06]  /*4000*/  LDCU UR15, c[0x0][0xb0c] ;  /* 0x00016180ff0f77ac */ /* 0x000eac0008000800 */
[----:B------:R-:W4:Y:S01]  /*4010*/  LDC.64 R2, c[0x0][0x888] ;  /* 0x00022200ff027b82 */ /* 0x000f220000000a00 */
[----:B------:R-:W4:Y:S01]  /*4020*/  LDCU UR49, c[0x0][0xb20] ;  /* 0x00016400ff3177ac */ /* 0x000f220008000800 */
[----:B------:R-:W4:Y:S06]  /*4030*/  LDCU UR4, c[0x0][0xb30] ;  /* 0x00016600ff0477ac */ /* 0x000f2c0008000800 */
[----:B------:R-:W4:Y:S01]  /*4040*/  LDC.64 R4, c[0x0][0x890] ;  /* 0x00022400ff047b82 */ /* 0x000f220000000a00 */
[----:B------:R-:W-:Y:S01]  /*4050*/  UMOV UR21, 0x400 ;  /* 0x0000040000157882 */ /* 0x000fe20000000000 */
[----:B---3--:R-:W-:-:S02]  /*4060*/  UIMAD.WIDE.U32 UR6, UR31, UR44, URZ ;  /* 0x0000002c1f0672a5 */ /* 0x008fc4000f8e00ff */
[----:B-1----:R-:W-:Y:S02]  /*4070*/  UIMAD.WIDE.U32 UR8, UR30, UR47, URZ ;  /* 0x0000002f1e0872a5 */ /* 0x002fe4000f8e00ff */
[----:B--2---:R-:W-:Y:S02]  /*4080*/  ULEA UR21, UR10, UR21, 0x18 ;  /* 0x000000150a157291 */ /* 0x004fe4000f8ec0ff */
[----:B------:R-:W-:Y:S02]  /*4090*/  UPLOP3.LUT UP3, UPT, UPT, UPT, UPT, 0x40, 0x4 ;  /* 0x000000000004789c */ /* 0x000fe40003f6e870 */
[----:B------:R-:W-:Y:S02]  /*40a0*/  UIADD3 UR37, UPT, UPT, UR21, 0x48, URZ ;  /* 0x0000004815257890 */ /* 0x000fe4000fffe0ff */
[----:B------:R-:W-:Y:S02]  /*40b0*/  UIADD3 UR33, UPT, UPT, UR21, 0x30, URZ ;  /* 0x0000003015217890 */ /* 0x000fe4000fffe0ff */
[----:B------:R-:W-:-:S02]  /*40c0*/  UIADD3 UR25, UPT, UPT, UR21, 0x38, URZ ;  /* 0x0000003815197890 */ /* 0x000fc4000fffe0ff */
[----:B------:R-:W-:Y:S01]  /*40d0*/  UIADD3 UR17, UPT, UPT, UR21, 0x40, URZ ;  /* 0x0000004015117890 */ /* 0x000fe2000fffe0ff */
[----:B------:R-:W-:Y:S01]  /*40e0*/  UMOV UR6, UR7 ;  /* 0x0000000700067c82 */ /* 0x000fe20008000000 */
[----:B------:R-:W-:Y:S01]  /*40f0*/  UMOV UR41, UR9 ;  /* 0x0000000900297c82 */ /* 0x000fe20008000000 */
[----:B------:R-:W-:Y:S02]  /*4100*/  UISETP.GE.AND UP0, UPT, UR42, 0x1, UPT ;  /* 0x000000012a00788c */ /* 0x000fe4000bf06270 */
[----:B------:R-:W-:Y:S01]  /*4110*/  UISETP.NE.AND UP4, UPT, UR42, 0x1, UPT ;  /* 0x000000012a00788c */ /* 0x000fe2000bf85270 */
[----:B------:R-:W1:Y:S01]  /*4120*/  LDCU.64 UR22, c[0x0][0xb28] ;  /* 0x00016500ff1677ac */ /* 0x000e620008000a00 */
[----:B------:R-:W-:Y:S02]  /*4130*/  UISETP.NE.AND UP6, UPT, UR15, 0x1, UPT ;  /* 0x000000010f00788c */ /* 0x000fe4000bfc5270 */
[----:B------:R-:W-:Y:S02]  /*4140*/  UISETP.NE.AND UP5, UPT, UR46, 0x1, UPT ;  /* 0x000000012e00788c */ /* 0x000fe4000bfa5270 */
[----:B------:R-:W-:-:S02]  /*4150*/  UPRMT UR37, UR10, 0x654, UR37 ;  /* 0x000006540a257896 */ /* 0x000fc40008000025 */
[----:B------:R-:W-:Y:S02]  /*4160*/  USHF.R.U32.HI UR43, URZ, UR45, UR6 ;  /* 0x0000002dff2b7299 */ /* 0x000fe40008011606 */
[----:B------:R-:W-:Y:S02]  /*4170*/  UPRMT UR40, UR10, 0x654, UR33 ;  /* 0x000006540a287896 */ /* 0x000fe40008000021 */
[----:B------:R-:W-:Y:S02]  /*4180*/  UPRMT UR39, UR10, 0x654, UR25 ;  /* 0x000006540a277896 */ /* 0x000fe40008000019 */
[----:B------:R-:W-:Y:S02]  /*4190*/  UPRMT UR38, UR10, 0x654, UR17 ;  /* 0x000006540a267896 */ /* 0x000fe40008000011 */
[----:B----4-:R-:W-:Y:S02]  /*41a0*/  USHF.R.U32.HI UR41, URZ, UR49, UR41 ;  /* 0x00000031ff297299 */ /* 0x010fe40008011629 */
[----:B------:R-:W-:-:S11]  /*41b0*/  UISETP.NE.AND UP2, UPT, UR4, 0x1, UPT ;  /* 0x000000010400788c */ /* 0x000fd6000bf45270 */
.L_x_84:
[C---:B------:R-:W-:Y:S02]  /*41c0*/  LEA R12, R14.reuse, UR21, 0x3 ;  /* 0x000000150e0c7c11 */ /* 0x040fe4000f8e18ff */
[----:B------:R-:W-:Y:S02]  /*41d0*/  SHF.L.U32 R0, R13, 0x1f, RZ ;  /* 0x0000001f0d007819 */ /* 0x000fe400000006ff */
[----:B------:R-:W-:Y:S02]  /*41e0*/  LEA R8, R14, UR21, 0x4 ;  /* 0x000000150e087c11 */ /* 0x000fe4000f8e20ff */
[----:B--2---:R-:W2:Y:S02]  /*41f0*/  SYNCS.PHASECHK.TRANS64.TRYWAIT P0, [R12+URZ+0x80], R0 ;  /* 0x000080000c0075a7 */ /* 0x004ea400080011ff */
[----:B--2---:R-:W-:Y:S05]  /*4200*/  @!P0 BRA `(.L_x_74) ;  /* 0x0000004800a88947 */ /* 0x004fea0003800000 */
.L_x_162:
        /* <DEDUP_REMOVED lines=8> */
[----:B---3--:R-:W-:Y:S11]  /*4290*/  LOP3.LUT P0, RZ, R10, 0x1, RZ, 0xc0, !PT ;  /* 0x000000010aff7812 */ /* 0x008ff6000780c0ff */
[----:B------:R-:W-:Y:S02]  /*42a0*/  @!UPT UIADD3 URZ, UPT, UPT, URZ, URZ, URZ ;  /* 0x000000fffffff290 */ /* 0x000fe4000fffe0ff */
[----:B----4-:R-:W-:Y:S01]  /*42b0*/  VOTEU.ANY UP1, P0 ;  /* 0x0000000000ff7886 */ /* 0x010fe20000020100 */
[----:B------:R-:W-:Y:S11]  /*42c0*/  PLOP3.LUT P0, PT, PT, PT, UP1, 0x80, 0x8 ;  /* 0x000000000008781c */ /* 0x000ff60003f0f018 */
[----:B------:R-:W-:Y:S02]  /*42d0*/  @!UPT UIADD3 URZ, UPT, UPT, URZ, URZ, URZ ;  /* 0x000000fffffff290 */ /* 0x000fe4000fffe0ff */
[----:B--2---:R-:W-:Y:S02]  /*42e0*/  @P0 SHF.R.U32.HI R0, RZ, 0x10, R9 ;  /* 0x00000010ff000819 */ /* 0x004fe40000011609 */
[----:B------:R-:W-:Y:S02]  /*42f0*/  @P0 MOV R6, R8 ;  /* 0x0000000800060202 */ /* 0x000fe40000000f00 */
[----:B------:R-:W-:Y:S01]  /*4300*/  @P0 R2UR UR4, R0 ;  /* 0x00000000000402ca */ /* 0x000fe200000e0000 */
[----:B------:R-:W-:Y:S01]  /*4310*/  VIADD R0, R12, 0x90 ;  /* 0x000000900c007836 */ /* 0x000fe20000000000 */
[----:B------:R-:W-:Y:S02]  /*4320*/  @P0 LOP3.LUT R8, R9, 0xffff, RZ, 0xc0, !PT ;  /* 0x0000ffff09080812 */ /* 0x000fe400078ec0ff */
[----:B------:R-:W-:Y:S02]  /*4330*/  @P0 R2UR UR6, R6 ;  /* 0x00000000060602ca */ /* 0x000fe400000e0000 */
[----:B------:R-:W-:Y:S02]  /*4340*/  PRMT R0, RZ, 0x654, R0 ;  /* 0x00000654ff007816 */ /* 0x000fe40000000000 */
[----:B------:R-:W-:Y:S02]  /*4350*/  @P0 R2UR UR5, R8 ;  /* 0x00000000080502ca */ /* 0x000fe400000e0000 */
[----:B------:R2:W-:Y:S03]  /*4360*/  SYNCS.ARRIVE.TRANS64.RED.A1T0 RZ, [R0+URZ], RZ ;  /* 0x000000ff00ff79a7 */ /* 0x0005e600081004ff */
[----:B------:R-:W-:Y:S04]  /*4370*/  @UP1 UMOV UR29, UR4 ;  /* 0x00000004001d1c82 */ /* 0x000fe80008000000 */
[----:B------:R-:W-:Y:S04]  /*4380*/  @UP1 UMOV UR14, UR6 ;  /* 0x00000006000e1c82 */ /* 0x000fe80008000000 */
[----:B------:R-:W-:Y:S01]  /*4390*/  @UP1 UMOV UR13, UR5 ;  /* 0x00000005000d1c82 */ /* 0x000fe20008000000 */
[----:B------:R-:W-:Y:S05]  /*43a0*/  BRA.U !UP0, `(.L_x_75) ;  /* 0x0000000108a47547 */ /* 0x000fea000b800000 */
[----:B------:R-:W-:Y:S02]  /*43b0*/  UIMAD.WIDE.U32 UR18, UR13, UR47, URZ ;  /* 0x0000002f0d1272a5 */ /* 0x000fe4000f8e00ff */
[----:B------:R-:W-:Y:S02]  /*43c0*/  UIMAD.WIDE.U32 UR26, UR14, UR44, URZ ;  /* 0x0000002c0e1a72a5 */ /* 0x000fe4000f8e00ff */
[----:B------:R-:W-:Y:S02]  /*43d0*/  USEL UR4, UR30, UR41, !UP5 ;  /* 0x000000291e047287 */ /* 0x000fe4000e800000 */
[----:B------:R-:W-:Y:S02]  /*43e0*/  USEL UR7, UR31, UR43, !UP6 ;  /* 0x0000002b1f077287 */ /* 0x000fe4000f000000 */
[----:B-1----:R-:W-:Y:S02]  /*43f0*/  UIMAD.WIDE.U32 UR8, UR4, UR22, URZ ;  /* 0x00000016040872a5 */ /* 0x002fe4000f8e00ff */
[----:B------:R-:W-:Y:S01]  /*4400*/  UIMAD.WIDE.U32 UR10, UR7, UR22, URZ ;  /* 0x00000016070a72a5 */ /* 0x000fe2000f8e00ff */
[----:B------:R-:W-:Y:S02]  /*4410*/  UMOV UR5, UR19 ;  /* 0x0000001300057c82 */ /* 0x000fe40008000000 */
[----:B------:R-:W-:Y:S03]  /*4420*/  USHF.R.U32.HI UR6, URZ, UR49, UR5 ;  /* 0x00000031ff067299 */ /* 0x000fe60008011605 */
[----:B------:R-:W-:Y:S01]  /*4430*/  UMOV UR5, UR27 ;  /* 0x0000001b00057c82 */ /* 0x000fe20008000000 */
[----:B------:R-:W-:Y:S02]  /*4440*/  USEL UR6, UR13, UR6, !UP5 ;  /* 0x000000060d067287 */ /* 0x000fe4000e800000 */
[----:B------:R-:W-:Y:S03]  /*4450*/  USHF.R.U32.HI UR12, URZ, UR45, UR5 ;  /* 0x0000002dff0c7299 */ /* 0x000fe60008011605 */
[----:B------:R-:W-:Y:S02]  /*4460*/  UMOV UR5, UR9 ;  /* 0x0000000900057c82 */ /* 0x000fe40008000000 */
[----:B------:R-:W-:Y:S03]  /*4470*/  @UP4 USHF.R.U32.HI UR4, URZ, UR23, UR5 ;  /* 0x00000017ff044299 */ /* 0x000fe60008011605 */
[----:B------:R-:W-:Y:S01]  /*4480*/  UMOV UR5, UR11 ;  /* 0x0000000b00057c82 */ /* 0x000fe20008000000 */
[----:B------:R-:W-:Y:S02]  /*4490*/  UIMAD UR4, UR42, UR4, URZ ;  /* 0x000000042a0472a4 */ /* 0x000fe4000f8e02ff */
[----:B------:R-:W-:Y:S02]  /*44a0*/  @UP4 USHF.R.U32.HI UR7, URZ, UR23, UR5 ;  /* 0x00000017ff074299 */ /* 0x000fe40008011605 */
[----:B------:R-:W-:Y:S02]  /*44b0*/  UIMAD.WIDE.U32 UR10, UR6, UR22, URZ ;  /* 0x00000016060a72a5 */ /* 0x000fe4000f8e00ff */
[----:B------:R-:W-:Y:S02]  /*44c0*/  USEL UR5, UR14, UR12, !UP6 ;  /* 0x0000000c0e057287 */ /* 0x000fe4000f000000 */
[----:B------:R-:W-:Y:S02]  /*44d0*/  UIMAD UR8, UR42, UR7, URZ ;  /* 0x000000072a0872a4 */ /* 0x000fe4000f8e02ff */
[----:B------:R-:W-:Y:S03]  /*44e0*/  UISETP.GE.AND UP0, UPT, UR6, UR4, UPT ;  /* 0x000000040600728c */ /* 0x000fe6000bf06270 */
[----:B------:R-:W-:Y:S01]  /*44f0*/  UMOV UR4, UR11 ;  /* 0x0000000b00047c82 */ /* 0x000fe20008000000 */
[----:B------:R-:W-:Y:S02]  /*4500*/  UISETP.GE.OR UP0, UPT, UR5, UR8, UP0 ;  /* 0x000000080500728c */ /* 0x000fe40008706670 */
[----:B------:R-:W-:Y:S02]  /*4510*/  USHF.R.U32.HI UR4, URZ, UR23, UR4 ;  /* 0x00000017ff047299 */ /* 0x000fe40008011604 */
[----:B------:R-:W-:Y:S02]  /*4520*/  UIMAD.WIDE.U32 UR8, UR5, UR22, URZ ;  /* 0x00000016050872a5 */ /* 0x000fe4000f8e00ff */
[----:B------:R-:W-:Y:S04]  /*4530*/  USEL UR10, UR6, UR4, !UP4 ;  /* 0x00000004060a7287 */ /* 0x000fe8000e000000 */
[----:B------:R-:W-:Y:S01]  /*4540*/  UIADD3 UR11, UPT, UPT, -UR10, URZ, URZ ;  /* 0x000000ff0a0b7290 */ /* 0x000fe2000fffe1ff */
[----:B------:R-:W-:Y:S02]  /*4550*/  @!UP0 UMOV UR4, UR9 ;  /* 0x0000000900048c82 */ /* 0x000fe40008000000 */
[----:B------:R-:W-:Y:S02]  /*4560*/  @!UP0 USHF.R.U32.HI UR4, URZ, UR23, UR4 ;  /* 0x00000017ff048299 */ /* 0x000fe40008011604 */
[----:B------:R-:W-:Y:S02]  /*4570*/  UIMAD UR8, UR42, UR11, UR6 ;  /* 0x0000000b2a0872a4 */ /* 0x000fe4000f8e0206 */
[----:B------:R-:W-:Y:S04]  /*4580*/  @!UP0 USEL UR4, UR5, UR4, !UP4 ;  /* 0x0000000405048287 */ /* 0x000fe8000e000000 */
[----:B------:R-:W-:Y:S02]  /*4590*/  @!UP0 UIMAD UR8, UR7, UR8, UR4 ;  /* 0x00000008070882a4 */ /* 0x000fe4000f8e0204 */
[----:B------:R-:W-:Y:S02]  /*45a0*/  @!UP0 UIADD3 UR9, UPT, UPT, UR10, -UR4, URZ ;  /* 0x800000040a098290 */ /* 0x000fe4000fffe0ff */
[----:B------:R-:W-:Y:S02]  /*45b0*/  UIADD3 UR4, UPT, UPT, -UR5, URZ, URZ ;  /* 0x000000ff05047290 */ /* 0x000fe4000fffe1ff */
[----:B------:R-:W-:Y:S02]  /*45c0*/  UIADD3 UR7, UPT, UPT, -UR6, URZ, URZ ;  /* 0x000000ff06077290 */ /* 0x000fe4000fffe1ff */
[----:B------:R-:W-:Y:S02]  /*45d0*/  @!UP0 UIMAD UR6, UR9, UR42, UR5 ;  /* 0x0000002a090682a4 */ /* 0x000fe4000f8e0205 */
[----:B------:R-:W-:Y:S02]  /*45e0*/  UIMAD UR14, UR15, UR4, UR14 ;  /* 0x000000040f0e72a4 */ /* 0x000fe4000f8e020e */
[----:B------:R-:W-:Y:S01]  /*45f0*/  UIMAD UR13, UR46, UR7, UR13 ;  /* 0x000000072e0d72a4 */ /* 0x000fe2000f8e020d */
[----:B------:R-:W-:Y:S02]  /*4600*/  @!UP0 UMOV UR5, UR8 ;  /* 0x0000000800058c82 */ /* 0x000fe40008000000 */
[----:B------:R-:W-:Y:S02]  /*4610*/  UIMAD UR14, UR5, UR15, UR14 ;  /* 0x0000000f050e72a4 */ /* 0x000fe4000f8e020e */
[----:B------:R-:W-:Y:S11]  /*4620*/  UIMAD UR13, UR6, UR46, UR13 ;  /* 0x0000002e060d72a4 */ /* 0x000ff6000f8e020d */
[----:B------:R-:W-:Y:S01]  /*4630*/  @!UPT UIADD3 URZ, UPT, UPT, URZ, URZ, URZ ;  /* 0x000000fffffff290 */ /* 0x000fe2000fffe0ff */
.L_x_75:
[----:B------:R-:W3:Y:S01]  /*4640*/  @!UP2 LDCU.128 UR8, c[0x0][0xb10] ;  /* 0x00016200ff08a7ac */ /* 0x000ee20008000c00 */
[C---:B------:R-:W-:Y:S02]  /*4650*/  ISETP.NE.U32.AND P1, PT, R4.reuse, RZ, PT ;  /* 0x000000ff0400720c */ /* 0x040fe40003f25070 */
[----:B------:R-:W-:Y:S02]  /*4660*/  ISETP.NE.U32.AND P0, PT, R4, RZ, PT ;  /* 0x000000ff0400720c */ /* 0x000fe40003f05070 */
[C---:B------:R-:W-:Y:S02]  /*4670*/  ISETP.NE.AND.EX P1, PT, R5.reuse, RZ, PT, P1 ;  /* 0x000000ff0500720c */ /* 0x040fe40003f25310 */
[----:B------:R-:W-:Y:S01]  /*4680*/  ISETP.NE.AND.EX P0, PT, R5, RZ, PT, P0 ;  /* 0x000000ff0500720c */ /* 0x000fe20003f05300 */
[----:B------:R-:W4:Y:S01]  /*4690*/  @!UP2 LDCU UR5, c[0x0][0xb0c] ;  /* 0x00016180ff05a7ac */ /* 0x000f220008000800 */
[----:B------:R-:W-:Y:S01]  /*46a0*/  SHF.L.U32 R9, R15, 0x1f, RZ ;  /* 0x0000001f0f097819 */ /* 0x000fe200000006ff */
[----:B------:R-:W-:Y:S02]  /*46b0*/  USHF.L.U32 UR35, UR16, 0x6, URZ ;  /* 0x0000000610237899 */ /* 0x000fe400080006ff */
[----:B------:R-:W-:Y:S02]  /*46c0*/  USHF.L.U32 UR34, UR20, 0x7, URZ ;  /* 0x0000000714227899 */ /* 0x000fe400080006ff */
[----:B---3--:R-:W-:Y:S07]  /*46d0*/  UIMAD.WIDE.U32 UR6, UR14, UR8, URZ ;  /* 0x000000080e0672a5 */ /* 0x008fee000f8e00ff */
[----:B------:R-:W-:Y:S01]  /*46e0*/  @!UP2 UMOV UR4, UR7 ;  /* 0x000000070004ac82 */ /* 0x000fe20008000000 */
[----:B----4-:R-:W-:Y:S02]  /*46f0*/  @!UP2 UISETP.NE.AND UP0, UPT, UR5, 0x1, UPT ;  /* 0x000000010500a88c */ /* 0x010fe4000bf05270 */
[----:B------:R-:W-:Y:S02]  /*4700*/  @!UP2 USHF.R.U32.HI UR4, URZ, UR9, UR4 ;  /* 0x00000009ff04a299 */ /* 0x000fe40008011604 */
[----:B------:R-:W-:Y:S02]  /*4710*/  UIMAD.WIDE.U32 UR6, UR13, UR11, URZ ;  /* 0x0000000b0d0672a5 */ /* 0x000fe4000f8e00ff */
[----:B------:R-:W-:Y:S02]  /*4720*/  @!UP2 USEL UR8, UR14, UR4, !UP0 ;  /* 0x000000040e08a287 */ /* 0x000fe4000c000000 */
[----:B------:R-:W-:Y:S03]  /*4730*/  @!UP2 UISETP.NE.AND UP0, UPT, UR10, 0x1, UPT ;  /* 0x000000010a00a88c */ /* 0x000fe6000bf05270 */
[----:B------:R-:W-:Y:S02]  /*4740*/  @!UP2 UMOV UR6, UR7 ;  /* 0x000000070006ac82 */ /* 0x000fe40008000000 */
[----:B------:R-:W3:Y:S02]  /*4750*/  @!UP2 LDCU UR4, c[0x0][0xb20] ;  /* 0x00016400ff04a7ac */ /* 0x000ee40008000800 */
[----:B---3--:R-:W-:Y:S04]  /*4760*/  @!UP2 USHF.R.U32.HI UR6, URZ, UR4, UR6 ;  /* 0x00000004ff06a299 */ /* 0x008fe80008011606 */
[----:B------:R-:W-:Y:S04]  /*4770*/  @!UP2 USEL UR6, UR13, UR6, !UP0 ;  /* 0x000000060d06a287 */ /* 0x000fe8000c000000 */
[----:B------:R-:W-:Y:S02]  /*4780*/  @!UP2 UIADD3 UR4, UPT, UPT, -UR8, UR6, URZ ;  /* 0x000000060804a290 */ /* 0x000fe4000fffe1ff */
[----:B------:R-:W-:Y:S02]  /*4790*/  @!UP2 UIADD3 UR6, UPT, UPT, UR8, -UR6, URZ ;  /* 0x800000060806a290 */ /* 0x000fe4000fffe0ff */
[----:B------:R-:W-:Y:S02]  /*47a0*/  @!UP2 UIMAD UR14, UR4, UR5, UR14 ;  /* 0x00000005040ea2a4 */ /* 0x000fe4000f8e020e */
[----:B------:R-:W-:Y:S01]  /*47b0*/  @!UP2 UIMAD UR13, UR6, UR10, UR13 ;  /* 0x0000000a060da2a4 */ /* 0x000fe2000f8e020d */
[----:B------:R-:W-:Y:S11]  /*47c0*/  BRA.U UP3, `(.L_x_76) ;  /* 0x0000000103107547 */ /* 0x000ff6000b800000 */
[----:B------:R-:W-:Y:S04]  /*47d0*/  MOV R6, UR48 ;  /* 0x0000003000067c02 */ /* 0x000fe80008000f00 */
[----:B------:R-:W-:Y:S04]  /*47e0*/  SHF.L.U32 R6, R6, 0x1f, RZ ;  /* 0x0000001f06067819 */ /* 0x000fe800000006ff */
[----:B------:R-:W3:Y:S02]  /*47f0*/  SYNCS.PHASECHK.TRANS64.TRYWAIT P2, [UR21+0x78], R6 ;  /* 0x00007806ff0075a7 */ /* 0x000ee40008041115 */
[----:B---3--:R-:W-:Y:S05]  /*4800*/  @!P2 BRA `(.L_x_77) ;  /* 0x00000044003ca947 */ /* 0x008fea0003800000 */
.L_x_76:
[----:B------:R-:W-:Y:S05]  /*4810*/  @!P1 BRA `(.L_x_78) ;  /* 0x0000000000309947 */ /* 0x000fea0003800000 */
[----:B------:R-:W-:Y:S01]  /*4820*/  ISETP.NE.U32.AND P1, PT, R2, RZ, PT ;  /* 0x000000ff0200720c */ /* 0x000fe20003f25070 */
[----:B------:R-:W3:Y:S01]  /*4830*/  LDCU.64 UR4, c[0x0][0x358] ;  /* 0x00006b00ff0477ac */ /* 0x000ee20008000a00 */
[----:B------:R-:W-:Y:S02]  /*4840*/  IMAD.MOV.U32 R45, RZ, RZ, 0x1 ;  /* 0x00000001ff2d7424 */ /* 0x000fe400078e00ff */
[----:B------:R-:W-:Y:S11]  /*4850*/  ISETP.NE.AND.EX P1, PT, R3, RZ, PT, P1 ;  /* 0x000000ff0300720c */ /* 0x000ff60003f25310 */
[----:B------:R-:W-:Y:S02]  /*4860*/  @!UPT UIADD3 URZ, UPT, UPT, URZ, URZ, URZ ;  /* 0x000000fffffff290 */ /* 0x000fe4000fffe0ff */
[----:B------:R-:W4:Y:S01]  /*4870*/  @P1 LDC.64 R10, c[0x0][0x888] ;  /* 0x00022200ff0a1b82 */ /* 0x000f220000000a00 */
[----:B--2---:R-:W-:Y:S04]  /*4880*/  @P1 IMAD R0, R4, UR36, RZ ;  /* 0x0000002404001c24 */ /* 0x004fe8000f8e02ff */
[----:B----4-:R-:W-:Y:S04]  /*4890*/  @P1 IMAD.WIDE R10, R0, 0x4, R10 ;  /* 0x00000004000a1825 */ /* 0x010fe800078e020a */
[----:B------:R-:W-:Y:S01]  /*48a0*/  HFMA2 R0, -RZ, RZ, 0, 5.9604644775390625e-08 ;  /* 0x00000001ff007431 */ /* 0x000fe200000001ff */
[----:B---3-5:R3:W5:Y:S04]  /*48b0*/  @P1 LDG.E R27, desc[UR4][R10.64] ;  /* 0x000000040a1b1981 */ /* 0x028768000c1e1900 */
[----:B------:R-:W-:Y:S01]  /*48c0*/  @!P1 PRMT R45, R0, 0x7610, R45 ;  /* 0x00007610002d9816 */ /* 0x000fe2000000002d */
[----:B---3--:R-:W4:Y:S06]  /*48d0*/  @!P1 LDC R27, c[0x0][0x880] ;  /* 0x00022000ff1b9b82 */ /* 0x008f2c0000000800 */
.L_x_78:
[----:B----45:R-:W-:Y:S01]  /*48e0*/  @!P0 FSETP.EQ.AND P1, PT, R27, RZ, PT ;  /* 0x000000ff1b00820b */ /* 0x030fe20003f22000 */
[----:B------:R-:W-:Y:S01]  /*48f0*/  @!UPT UIADD3 URZ, UPT, UPT, URZ, URZ, URZ ;  /* 0x000000fffffff290 */ /* 0x000fe2000fffe0ff */
[----:B------:R-:W-:Y:S11]  /*4900*/  @!P0 BRA `(.L_x_79) ;  /* 0x0000000000188947 */ /* 0x000ff60003800000 */
[----:B------:R-:W-:Y:S02]  /*4910*/  LOP3.LUT P0, RZ, R45, 0xff, RZ, 0xc0, !PT ;  /* 0x000000ff2dff7812 */ /* 0x000fe4000780c0ff */
[----:B------:R-:W-:Y:S04]  /*4920*/  ISETP.NE.U32.AND P1, PT, R2, RZ, PT ;  /* 0x000000ff0200720c */ /* 0x000fe80003f25070 */
[----:B------:R-:W-:Y:S04]  /*4930*/  ISETP.NE.AND.EX P1, PT, R3, RZ, PT, P1 ;  /* 0x000000ff0300720c */ /* 0x000fe80003f25310 */
[----:B------:R-:W-:Y:S03]  /*4940*/  PLOP3.LUT P1, PT, P1, PT, PT, 0x8, 0x80 ;  /* 0x000000000080781c */ /* 0x000fe60000f2e170 */
[----:B------:R-:W-:Y:S11]  /*4950*/  @P0 FSETP.EQ.AND P1, PT, R27, RZ, PT ;  /* 0x000000ff1b00020b */ /* 0x000ff60003f22000 */
[----:B------:R-:W-:Y:S02]  /*4960*/  @!UPT UIADD3 URZ, UPT, UPT, URZ, URZ, URZ ;  /* 0x000000fffffff290 */ /* 0x000fe4000fffe0ff */
.L_x_79:
[----:B------:R-:W3:Y:S01]  /*4970*/  SYNCS.PHASECHK.TRANS64.TRYWAIT P2, [UR21+0x50], R9 ;  /* 0x00005009ff0075a7 */ /* 0x000ee20008041115 */
[----:B------:R-:W-:Y:S04]  /*4980*/  ELECT P0, URZ, PT ;  /* 0x0000000000ff782f */ /* 0x000fe80003800000 */
[----:B------:R-:W-:Y:S11]  /*4990*/  PLOP3.LUT P1, PT, P1, P0, PT, 0xf2, 0x2f ;  /* 0x00000000002f781c */ /* 0x000ff60000f21e72 */
[----:B------:R-:W-:Y:S02]  /*49a0*/  @!UPT UIADD3 URZ, UPT, UPT, URZ, URZ, URZ ;  /* 0x000000fffffff290 */ /* 0x000fe4000fffe0ff */
[----:B------:R-:W-:Y:S05]  /*49b0*/  @!P1 IADD3 R8, P0, PT, R16, 0x580, RZ ;  /* 0x0000058010089810 */ /* 0x000fea0007f1e0ff */
[----:B--2---:R-:W-:Y:S01]  /*49c0*/  @!P1 IMAD.X R6, RZ, RZ, R17, P0 ;  /* 0x000000ffff069224 */ /* 0x004fe200000e0611 */
[----:B---3--:R-:W-:Y:S07]  /*49d0*/  @!P2 BRA `(.L_x_80) ;  /* 0x0000004000e0a947 */ /* 0x008fee0003800000 */
.L_x_165:
[----:B------:R-:W-:Y:S01]  /*49e0*/  @!P1 R2UR UR5, R8 ;  /* 0x00000000080592ca */ /* 0x000fe200000e0000 */
[----:B------:R-:W-:Y:S01]  /*49f0*/  VOTEU.ALL UP0, P1 ;  /* 0x0000000000ff7886 */ /* 0x000fe20000800000 */
[----:B------:R-:W-:Y:S01]  /*4a00*/  @!P1 R2UR UR4, R6 ;  /* 0x00000000060492ca */ /* 0x000fe200000e0000 */
[----:B--2---:R-:W-:Y:S01]  /*4a10*/  @!P1 IMAD.MOV.U32 R0, RZ, RZ, 0x1000 ;  /* 0x00001000ff009424 */ /* 0x004fe200078e00ff */
[----:B------:R-:W-:Y:S01]  /*4a20*/  UMOV UR6, 0x0 ;  /* 0x0000000000067882 */ /* 0x000fe20000000000 */
[----:B------:R-:W-:Y:S01]  /*4a30*/  UMOV UR7, 0x10000000 ;  /* 0x1000000000077882 */ /* 0x000fe20000000000 */
[----:B------:R-:W-:Y:S01]  /*4a40*/  @!UP0 UIADD3 UR32, UPT, UPT, UR21, 0x200, URZ ;  /* 0x0000020015208890 */ /* 0x000fe2000fffe0ff */
[----:B------:R-:W-:Y:S01]  /*4a50*/  @!P1 IADD3 R8, P0, PT, R16, 0x580, RZ ;  /* 0x0000058010089810 */ /* 0x000fe20007f1e0ff */
[----:B------:R-:W-:Y:S04]  /*4a60*/  VOTEU.ALL UP0, P1 ;  /* 0x0000000000ff7886 */ /* 0x000fe80000800000 */
[----:B------:R-:W-:Y:S02]  /*4a70*/  @!P1 IMAD.X R6, RZ, RZ, R17, P0 ;  /* 0x000000ffff069224 */ /* 0x000fe400000e0611 */
[----:B------:R-:W-:Y:S02]  /*4a80*/  IMAD.U32 R10, RZ, RZ, UR5 ;  /* 0x00000005ff0a7e24 */ /* 0x000fe4000f8e00ff */
[----:B------:R-:W-:Y:S03]  /*4a90*/  IMAD.U32 R11, RZ, RZ, UR4 ;  /* 0x00000004ff0b7e24 */ /* 0x000fe6000f8e00ff */
[----:B------:R-:W-:Y:S02]  /*4aa0*/  @!P1 R2UR UR4, R10 ;  /* 0x000000000a0492ca */ /* 0x000fe400000e0000 */
[----:B------:R-:W-:Y:S11]  /*4ab0*/  @!P1 R2UR UR5, R11 ;  /* 0x000000000b0592ca */ /* 0x000ff600000e0000 */
[----:B------:R-:W-:Y:S02]  /*4ac0*/  @!UPT UIADD3 URZ, UPT, UPT, URZ, URZ, URZ ;  /* 0x000000fffffff290 */ /* 0x000fe4000fffe0ff */
[----:B------:R2:W-:Y:S01]  /*4ad0*/  @!UP0 UTMALDG.3D [UR32], [UR4], desc[UR6] ;  /* 0x00000620040085b4 */ /* 0x0005e20008011000 */
[----:B------:R2:W-:Y:S01]  /*4ae0*/  @!P1 SYNCS.ARRIVE.TRANS64.RED.A0TR RZ, [UR21+0x30], R0 ;  /* 0x00003000ffff99a7 */ /* 0x0005e20008300415 */
[----:B------:R-:W-:Y:S01]  /*4af0*/  SYNCS.ARRIVE.TRANS64.RED.A1T0 RZ, [UR40], RZ ;  /* 0x000000ffffff79a7 */ /* 0x000fe20008100428 */
[----:B------:R-:W3:Y:S02]  /*4b00*/  SYNCS.PHASECHK.TRANS64.TRYWAIT P2, [UR21+0x58], R9 ;  /* 0x00005809ff0075a7 */ /* 0x000ee40008041115 */
[----:B--23--:R-:W-:Y:S05]  /*4b10*/  @!P2 BRA `(.L_x_81) ;  /* 0x0000004000a8a947 */ /* 0x00cfea0003800000 */
.L_x_167:
        /* <DEDUP_REMOVED lines=8> */
[----:B------:R-:W-:Y:S01]  /*4ba0*/  @!UP0 UIADD3 UR24, UPT, UPT, UR21, 0x1200, URZ ;  /* 0x0000120015188890 */ /* 0x000fe2000fffe0ff */
[----:B------:R-:W-:Y:S01]  /*4bb0*/  VOTEU.ALL UP0, P1 ;  /* 0x0000000000ff7886 */ /* 0x000fe20000800000 */
[----:B------:R-:W-:Y:S01]  /*4bc0*/  UMOV UR27, UR35 ;  /* 0x00000023001b7c82 */ /* 0x000fe20008000000 */
[----:B------:R-:W-:Y:S02]  /*4bd0*/  UMOV UR28, UR36 ;  /* 0x00000024001c7c82 */ /* 0x000fe40008000000 */
[----:B------:R-:W-:Y:S02]  /*4be0*/  IMAD.U32 R10, RZ, RZ, UR5 ;  /* 0x00000005ff0a7e24 */ /* 0x000fe4000f8e00ff */
[----:B------:R-:W-:Y:S02]  /*4bf0*/  IMAD.U32 R11, RZ, RZ, UR4 ;  /* 0x00000004ff0b7e24 */ /* 0x000fe4000f8e00ff */
[----:B------:R-:W-:Y:S01]  /*4c00*/  @!P1 IMAD.X R6, RZ, RZ, R17, P0 ;  /* 0x000000ffff069224 */ /* 0x000fe200000e0611 */
        /* <DEDUP_REMOVED lines=8> */
.L_x_169:
[----:B------:R-:W-:Y:S01]  /*4c90*/  @!P1 R2UR UR5, R8 ;  /* 0x00000000080592ca */ /* 0x000fe200000e0000 */
[----:B------:R-:W-:Y:S01]  /*4ca0*/  VOTEU.ALL UP0, P1 ;  /* 0x0000000000ff7886 */ /* 0x000fe20000800000 */
[----:B------:R-:W-:Y:S01]  /*4cb0*/  @!P1 R2UR UR4, R6 ;  /* 0x00000000060492ca */ /* 0x000fe200000e0000 */
[----:B--2---:R-:W-:Y:S01]  /*4cc0*/  @!P1 IMAD.MOV.U32 R0, RZ, RZ, 0x1000 ;  /* 0x00001000ff009424 */ /* 0x004fe200078e00ff */
[----:B------:R-:W-:Y:S01]  /*4cd0*/  UMOV UR6, 0x0 ;  /* 0x0000000000067882 */ /* 0x000fe20000000000 */
[----:B------:R-:W-:Y:S01]  /*4ce0*/  UMOV UR7, 0x10000000 ;  /* 0x1000000000077882 */ /* 0x000fe20000000000 */
[----:B------:R-:W-:Y:S01]  /*4cf0*/  @!UP0 UIADD3 UR18, UPT, UPT, UR34, 0x40, URZ ;  /* 0x0000004022128890 */ /* 0x000fe2000fffe0ff */
[----:B------:R-:W-:Y:S01]  /*4d00*/  VIADD R14, R14, 0x1 ;  /* 0x000000010e0e7836 */ /* 0x000fe20000000000 */
[----:B------:R-:W-:Y:S01]  /*4d10*/  @!UP0 UIADD3 UR16, UPT, UPT, UR21, 0x2200, URZ ;  /* 0x0000220015108890 */ /* 0x000fe2000fffe0ff */
[----:B------:R-:W-:Y:S01]  /*4d20*/  VOTEU.ALL UP0, P1 ;  /* 0x0000000000ff7886 */ /* 0x000fe20000800000 */
[----:B------:R-:W-:Y:S01]  /*4d30*/  UMOV UR19, UR35 ;  /* 0x0000002300137c82 */ /* 0x000fe20008000000 */
[----:B------:R-:W-:Y:S02]  /*4d40*/  UMOV UR20, UR36 ;  /* 0x0000002400147c82 */ /* 0x000fe40008000000 */
        /* <DEDUP_REMOVED lines=10> */
.L_x_171:
[----:B------:R-:W-:Y:S01]  /*4df0*/  @!P1 IADD3 R6, P0, PT, R16, 0x580, RZ ;  /* 0x0000058010069810 */ /* 0x000fe20007f1e0ff */
[----:B------:R-:W-:Y:S01]  /*4e00*/  VOTEU.ALL UP0, P1 ;  /* 0x0000000000ff7886 */ /* 0x000fe20000800000 */
[----:B------:R-:W-:Y:S01]  /*4e10*/  UMOV UR6, 0x0 ;  /* 0x0000000000067882 */ /* 0x000fe20000000000 */
[----:B------:R-:W-:Y:S01]  /*4e20*/  UMOV UR7, 0x10000000 ;  /* 0x1000000000077882 */ /* 0x000fe20000000000 */
[----:B------:R-:W-:Y:S01]  /*4e30*/  @!P1 R2UR UR5, R6 ;  /* 0x00000000060592ca */ /* 0x000fe200000e0000 */
[----:B--2---:R-:W-:Y:S01]  /*4e40*/  @!P1 IMAD.X R0, RZ, RZ, R17, P0 ;  /* 0x000000ffff009224 */ /* 0x004fe200000e0611 */
[----:B------:R-:W-:Y:S01]  /*4e50*/  @!UP0 UIADD3 UR10, UPT, UPT, UR34, 0x60, URZ ;  /* 0x00000060220a8890 */ /* 0x000fe2000fffe0ff */
[----:B------:R-:W-:Y:S01]  /*4e60*/  R2UR UR18, R47 ;  /* 0x000000002f1272ca */ /* 0x000fe200000e0000 */
[----:B------:R-:W-:Y:S01]  /*4e70*/  @!UP0 UIADD3 UR8, UPT, UPT, UR21, 0x3200, URZ ;  /* 0x0000320015088890 */ /* 0x000fe2000fffe0ff */
[----:B------:R-:W-:Y:S01]  /*4e80*/  R2UR UR16, R48 ;  /* 0x00000000301072ca */ /* 0x000fe200000e0000 */
[----:B------:R-:W-:Y:S01]  /*4e90*/  @!UP0 UIADD3 UR9, UPT, UPT, UR21, 0x48, URZ ;  /* 0x0000004815098890 */ /* 0x000fe2000fffe0ff */
[----:B------:R-:W-:Y:S01]  /*4ea0*/  @!P1 R2UR UR4, R0 ;  /* 0x00000000000492ca */ /* 0x000fe200000e0000 */
[----:B------:R-:W-:Y:S01]  /*4eb0*/  VOTEU.ALL UP0, P1 ;  /* 0x0000000000ff7886 */ /* 0x000fe20000800000 */
[----:B------:R-:W-:Y:S01]  /*4ec0*/  UMOV UR11, UR35 ;  /* 0x00000023000b7c82 */ /* 0x000fe20008000000 */
[----:B------:R-:W-:Y:S01]  /*4ed0*/  UMOV UR12, UR36 ;  /* 0x00000024000c7c82 */ /* 0x000fe20008000000 */
[C---:B------:R-:W-:Y:S01]  /*4ee0*/  ISETP.NE.AND P0, PT, R14.reuse, 0x2, PT ;  /* 0x000000020e00780c */ /* 0x040fe20003f05270 */
[----:B------:R-:W-:Y:S01]  /*4ef0*/  UPLOP3.LUT UP3, UPT, UPT, UPT, UPT, 0x80, 0x8 ;  /* 0x000000000008789c */ /* 0x000fe20003f6f070 */
[----:B------:R-:W-:Y:S01]  /*4f00*/  IMAD.U32 R8, RZ, RZ, UR5 ;  /* 0x00000005ff087e24 */ /* 0x000fe2000f8e00ff */
[----:B------:R-:W-:Y:S01]  /*4f10*/  LOP3.LUT R15, R15, 0x1, RZ, 0x3c, !PT ;  /* 0x000000010f0f7812 */ /* 0x000fe200078e3cff */
[----:B------:R-:W-:Y:S01]  /*4f20*/  UMOV UR36, UR29 ;  /* 0x0000001d00247c82 */ /* 0x000fe20008000000 */
[----:B------:R-:W-:Y:S01]  /*4f30*/  SEL R0, RZ, 0x1, P0 ;  /* 0x00000001ff007807 */ /* 0x000fe20000000000 */
[----:B------:R-:W-:Y:S01]  /*4f40*/  UIADD3 UR20, UPT, UPT, UR13, UR18, URZ ;  /* 0x000000120d147290 */ /* 0x000fe2000fffe0ff */
[----:B------:R-:W-:Y:S01]  /*4f50*/  SEL R14, R14, RZ, P0 ;  /* 0x000000ff0e0e7207 */ /* 0x000fe20000000000 */
[----:B------:R-:W-:Y:S01]  /*4f60*/  UIADD3 UR16, UPT, UPT, UR14, UR16, URZ ;  /* 0x000000100e107290 */ /* 0x000fe2000fffe0ff */
[----:B------:R-:W-:Y:S01]  /*4f70*/  IMAD.U32 R9, RZ, RZ, UR4 ;  /* 0x00000004ff097e24 */ /* 0x000fe2000f8e00ff */
[----:B------:R-:W-:Y:S02]  /*4f80*/  @!P1 R2UR UR4, R8 ;  /* 0x00000000080492ca */ /* 0x000fe400000e0000 */
[----:B------:R-:W-:Y:S02]  /*4f90*/  LOP3.LUT R13, R13, R0, RZ, 0x3c, !PT ;  /* 0x000000000d0d7212 */ /* 0x000fe400078e3cff */
[----:B------:R-:W-:Y:S11]  /*4fa0*/  @!P1 R2UR UR5, R9 ;  /* 0x00000000090592ca */ /* 0x000ff600000e0000 */
[----:B------:R-:W-:Y:S02]  /*4fb0*/  @!UPT UIADD3 URZ, UPT, UPT, URZ, URZ, URZ ;  /* 0x000000fffffff290 */ /* 0x000fe4000fffe0ff */
[----:B------:R2:W-:Y:S01]  /*4fc0*/  @!UP0 UTMALDG.3D [UR8], [UR4], desc[UR6] ;  /* 0x00000608040085b4 */ /* 0x0005e20008011000 */
[----:B------:R2:W-:Y:S01]  /*4fd0*/  @!P1 SYNCS.ARRIVE.TRANS64.RED.A0TR RZ, [UR21+0x48], R7 ;  /* 0x00004807ffff99a7 */ /* 0x0005e20008300415 */
[----:B------:R-:W-:Y:S01]  /*4fe0*/  SYNCS.ARRIVE.TRANS64.RED.A1T0 RZ, [UR37], RZ ;  /* 0x000000ffffff79a7 */ /* 0x000fe20008100425 */
[----:B------:R-:W-:Y:S05]  /*4ff0*/  BRA.U UP1, `(.L_x_84) ;  /* 0xfffffff101707547 */ /* 0x000fea000b83ffff */
[----:B------:R-:W-:-:S04]  /*5000*/  SHF.L.U32 R2, R15, 0x1f, RZ ;  /* 0x0000001f0f027819 */ /* 0x000fc800000006ff */
[----:B------:R-:W3:Y:S02]  /*5010*/  SYNCS.PHASECHK.TRANS64.TRYWAIT P0, [UR21+0x50], R2 ;  /* 0x00005002ff0075a7 */ /* 0x000ee40008001115 */
[----:B---3--:R-:W-:Y:S05]  /*5020*/  @!P0 BRA `(.L_x_85) ;  /* 0x0000003c00ac8947 */ /* 0x008fea0003800000 */
.L_x_173:
[----:B------:R-:W4:Y:S02]  /*5030*/  SYNCS.PHASECHK.TRANS64.TRYWAIT P0, [UR21+0x58], R2 ;  /* 0x00005802ff0075a7 */ /* 0x000f240008001115 */
[----:B----4-:R-:W-:Y:S05]  /*5040*/  @!P0 BRA `(.L_x_86) ;  /* 0x0000003c00bc8947 */ /* 0x010fea0003800000 */
.L_x_175:
[----:B------:R-:W4:Y:S02]  /*5050*/  SYNCS.PHASECHK.TRANS64.TRYWAIT P0, [UR21+0x60], R2 ;  /* 0x00006002ff0075a7 */ /* 0x000f240008001115 */
[----:B----4-:R-:W-:Y:S05]  /*5060*/  @!P0 BRA `(.L_x_87) ;  /* 0x0000003c00cc8947 */ /* 0x010fea0003800000 */
.L_x_177:
[----:B---3--:R-:W-:-:S07]  /*5070*/  MOV R0, UR21 ;  /* 0x0000001500007c02 */ /* 0x008fce0008000f00 */
.L_x_88:
[----:B---3--:R-:W-:-:S04]  /*5080*/  SHF.L.U32 R2, R15, 0x1f, RZ ;  /* 0x0000001f0f027819 */ /* 0x008fc800000006ff */
[----:B------:R3:W4:Y:S03]  /*5090*/  SYNCS.PHASECHK.TRANS64.TRYWAIT P0, [R0+URZ+0x68], R2 ;  /* 0x00006802000075a7 */ /* 0x00072600080011ff */
[----:B----4-:R-:W-:Y:S05]  /*50a0*/  @!P0 NANOSLEEP.SYNCS 0x989680 ;  /* 0x009896800000895d */ /* 0x010fea0003900000 */
[----:B------:R-:W4:Y:S02]  /*50b0*/  @!P0 SYNCS.PHASECHK.TRANS64 P0, [R0+URZ+0x68], R2 ;  /* 0x00006802000085a7 */ /* 0x000f2400080010ff */
[----:B-12-4-:R-:W-:Y:S05]  /*50c0*/  @P0 EXIT ;  /* 0x000000000000094d */ /* 0x016fea0003800000 */
[----:B------:R-:W-:Y:S05]  /*50d0*/  BRA `(.L_x_88) ;  /* 0xfffffffc00e87947 */ /* 0x000fea000383ffff */
.L_x_73:
[----:B------:R-:W-:-:S06]  /*50e0*/  UISETP.GE.AND UP0, UPT, UR17, 0x4, UPT ;  /* 0x000000041100788c */ /* 0x000fcc000bf06270 */
[----:B------:R-:W-:-:S13]  /*50f0*/  PLOP3.LUT P0, PT, PT, PT, UP0, 0x80, 0x8 ;  /* 0x000000000008781c */ /* 0x000fda0003f0f008 */
[----:B-1----:R-:W-:Y:S05]  /*5100*/  @!P0 EXIT ;  /* 0x000000000000894d */ /* 0x002fea0003800000 */
[----:B------:R-:W1:Y:S08]  /*5110*/  S2UR UR4, SR_CgaCtaId ;  /* 0x00000000000479c3 */ /* 0x000e700000008800 */
[----:B------:R-:W-:Y:S01]  /*5120*/  BAR.SYNC.DEFER_BLOCKING 0x6, 0xa0 ;  /* 0x0182800000007b1d */ /* 0x000fe20000010000 */
[C---:B------:R-:W-:Y:S01]  /*5130*/  IMAD.SHL.U32 R3, R57.reuse, 0x20, RZ ;  /* 0x0000002039037824 */ /* 0x040fe200078e00ff */
[C---:B------:R-:W-:Y:S01]  /*5140*/  LOP3.LUT P0, RZ, R57.reuse, 0x4, RZ, 0xc0, !PT ;  /* 0x0000000439ff7812 */ /* 0x040fe2000780c0ff */
[C---:B------:R-:W-:Y:S01]  /*5150*/  IMAD.SHL.U32 R2, R57.reuse, 0x10, RZ ;  /* 0x0000001039027824 */ /* 0x040fe200078e00ff */
[----:B------:R-:W-:Y:S01]  /*5160*/  CS2R R52, SRZ ;  /* 0x0000000000347805 */ /* 0x000fe2000001ff00 */
[----:B------:R-:W-:Y:S01]  /*5170*/  IMAD.SHL.U32 R44, R57, 0x4, RZ ;  /* 0x00000004392c7824 */ /* 0x000fe200078e00ff */
[----:B------:R-:W-:-:S02]  /*5180*/  UMOV UR44, 0x400 ;  /* 0x00000400002c7882 */ /* 0x000fc40000000000 */
[----:B------:R-:W2:Y:S01]  /*5190*/  LDC.64 R42, c[0x0][0x8b0] ;  /* 0x00022c00ff2a7b82 */ /* 0x000ea20000000a00 */
[----:B------:R-:W-:Y:S01]  /*51a0*/  LOP3.LUT R4, R3, 0xc0, RZ, 0xc0, !PT ;  /* 0x000000c003047812 */ /* 0x000fe200078ec0ff */
[----:B------:R-:W-:Y:S01]  /*51b0*/  IMAD.U32 R23, R57, 0x10000, RZ ;  /* 0x0001000039177824 */ /* 0x000fe200078e00ff */
[----:B------:R-:W-:Y:S01]  /*51c0*/  LOP3.LUT R2, R2, 0x600, RZ, 0xc0, !PT ;  /* 0x0000060002027812 */ /* 0x000fe200078ec0ff */
[----:B------:R-:W-:Y:S01]  /*51d0*/  IMAD.MOV.U32 R56, RZ, RZ, 0x20 ;  /* 0x00000020ff387424 */ /* 0x000fe200078e00ff */
[----:B------:R-:W-:Y:S01]  /*51e0*/  LOP3.LUT R44, R4, 0x18, R44, 0xf8, !PT ;  /* 0x00000018042c7812 */ /* 0x000fe200078ef82c */
[----:B------:R-:W-:Y:S01]  /*51f0*/  IMAD.MOV.U32 R55, RZ, RZ, 0x1 ;  /* 0x00000001ff377424 */ /* 0x000fe200078e00ff */
[----:B------:R-:W-:Y:S01]  /*5200*/  SHF.R.U32.HI R4, RZ, 0x1, R57 ;  /* 0x00000001ff047819 */ /* 0x000fe20000011639 */
[----:B------:R-:W3:Y:S01]  /*5210*/  LDC.64 R40, c[0x0][0x8a8] ;  /* 0x00022a00ff287b82 */ /* 0x000ee20000000a00 */
[--C-:B------:R-:W-:Y:S01]  /*5220*/  LOP3.LUT R2, R2, 0x20, R3.reuse, 0xf8, !PT ;  /* 0x0000002002027812 */ /* 0x100fe200078ef803 */
[----:B------:R-:W-:Y:S01]  /*5230*/  IMAD.MOV.U32 R22, RZ, RZ, RZ ;  /* 0x000000ffff167224 */ /* 0x000fe200078e00ff */
[----:B------:R-:W-:Y:S01]  /*5240*/  LOP3.LUT R23, R23, 0x600000, RZ, 0xc0, !PT ;  /* 0x0060000017177812 */ /* 0x000fe200078ec0ff */
[----:B------:R-:W-:Y:S01]  /*5250*/  IMAD.MOV.U32 R54, RZ, RZ, RZ ;  /* 0x000000ffff367224 */ /* 0x000fe200078e00ff */
[----:B------:R-:W-:Y:S01]  /*5260*/  LOP3.LUT R44, R44, 0x8, R4, 0x78, !PT ;  /* 0x000000082c2c7812 */ /* 0x000fe200078e7804 */
[----:B------:R-:W4:Y:S01]  /*5270*/  LDCU UR59, c[0x0][0x370] ;  /* 0x00006e00ff3b77ac */ /* 0x000f220008000800 */
[----:B------:R-:W-:-:S02]  /*5280*/  LOP3.LUT R2, R2, 0x100, R3, 0xf8, !PT ;  /* 0x0000010002027812 */ /* 0x000fc400078ef803 */
[----:B------:R-:W-:Y:S01]  /*5290*/  LOP3.LUT R57, R57, 0x60, RZ, 0xc0, !PT ;  /* 0x0000006039397812 */ /* 0x000fe200078ec0ff */
[----:B-1----:R-:W-:Y:S01]  /*52a0*/  ULEA UR44, UR4, UR44, 0x18 ;  /* 0x0000002c042c7291 */ /* 0x002fe2000f8ec0ff */
[----:B------:R-:W-:Y:S01]  /*52b0*/  LOP3.LUT R44, R2, R44, RZ, 0xfc, !PT ;  /* 0x0000002c022c7212 */ /* 0x000fe200078efcff */
[----:B------:R-:W1:Y:S01]  /*52c0*/  LDCU UR43, c[0x0][0xb0c] ;  /* 0x00016180ff2b77ac */ /* 0x000e620008000800 */
[----:B------:R-:W-:Y:S01]  /*52d0*/  SEL R56, R56, 0xffffffe0, !P0 ;  /* 0xffffffe038387807 */ /* 0x000fe20004000000 */
[----:B------:R-:W-:Y:S01]  /*52e0*/  UIADD3 UR4, UPT, UPT, UR44, 0x200, URZ ;  /* 0x000002002c047890 */ /* 0x000fe2000fffe0ff */
[----:B------:R-:W1:Y:S04]  /*52f0*/  LDCU UR39, c[0x0][0xb30] ;  /* 0x00016600ff2777ac */ /* 0x000e680008000800 */
[----:B------:R-:W4:Y:S01]  /*5300*/  LDS R0, [UR44+0x130] ;  /* 0x0001302cff007984 */ /* 0x000f220008000800 */
[----:B------:R-:W-:Y:S01]  /*5310*/  IMAD.U32 R50, RZ, RZ, UR4 ;  /* 0x00000004ff327e24 */ /* 0x000fe2000f8e00ff */
[----:B------:R-:W1:Y:S01]  /*5320*/  LDCU.64 UR56, c[0x0][0x888] ;  /* 0x00011100ff3877ac */ /* 0x000e620008000a00 */
[----:B------:R-:W1:Y:S01]  /*5330*/  LDCU.64 UR40, c[0x0][0xb28] ;  /* 0x00016500ff2877ac */ /* 0x000e620008000a00 */
[----:B------:R-:W1:Y:S01]  /*5340*/  LDCU.64 UR62, c[0x0][0x890] ;  /* 0x00011200ff3e77ac */ /* 0x000e620008000a00 */
[----:B------:R-:W1:Y:S01]  /*5350*/  LDCU.128 UR52, c[0x0][0xb10] ;  /* 0x00016200ff3477ac */ /* 0x000e620008000c00 */
[----:B------:R-:W1:Y:S01]  /*5360*/  LDCU UR58, c[0x0][0x374] ;  /* 0x00006e80ff3a77ac */ /* 0x000e620008000800 */
[----:B------:R-:W-:Y:S01]  /*5370*/  UMOV UR47, URZ ;  /* 0x000000ff002f7c82 */ /* 0x000fe20008000000 */
[----:B------:R-:W-:Y:S01]  /*5380*/  UMOV UR46, URZ ;  /* 0x000000ff002e7c82 */ /* 0x000fe20008000000 */
[----:B-1234-:R-:W-:-:S07]  /*5390*/  IMAD.IADD R23, R0, 0x1, R23 ;  /* 0x0000000100177824 */ /* 0x01efce00078e0217 */
.L_x_132:
[C---:B------:R-:W-:Y:S02]  /*53a0*/  LEA R3, R52.reuse, UR44, 0x3 ;  /* 0x0000002c34037c11 */ /* 0x040fe4000f8e18ff */
[----:B------:R-:W-:Y:S02]  /*53b0*/  SHF.L.U32 R0, R53, 0x1f, RZ ;  /* 0x0000001f35007819 */ /* 0x000fe400000006ff */
[----:B-1----:R-:W-:Y:S02]  /*53c0*/  LEA R4, R52, UR44, 0x4 ;  /* 0x0000002c34047c11 */ /* 0x002fe4000f8e20ff */
[----:B------:R-:W1:Y:S02]  /*53d0*/  SYNCS.PHASECHK.TRANS64.TRYWAIT P0, [R3+URZ+0x80], R0 ;  /* 0x00008000030075a7 */ /* 0x000e6400080011ff */
[----:B-12---:R-:W-:Y:S05]  /*53e0*/  @!P0 BRA `(.L_x_89) ;  /* 0x0000003c00048947 */ /* 0x006fea0003800000 */
.L_x_178:
[----:B------:R-:W2:Y:S01]  /*53f0*/  LDS.128 R4, [R4+0x110] ;  /* 0x0001100004047984 */ /* 0x000ea20000000c00 */
[----:B------:R-:W-:Y:S01]  /*5400*/  UISETP.GE.AND UP0, UPT, UR42, 0x1, UPT ;  /* 0x000000012a00788c */ /* 0x000fe2000bf06270 */
[----:B------:R-:W-:Y:S01]  /*5410*/  @!PT LDS RZ, [RZ] ;  /* 0x00000000fffff984 */ /* 0x000fe20000000800 */
[----:B------:R-:W-:Y:S01]  /*5420*/  @!PT LDS RZ, [RZ] ;  /* 0x00000000fffff984 */ /* 0x000fe20000000800 */
[----:B------:R-:W-:Y:S01]  /*5430*/  @!PT LDS RZ, [RZ] ;  /* 0x00000000fffff984 */ /* 0x000fe20000000800 */
[----:B------:R-:W-:Y:S01]  /*5440*/  @!PT LDS RZ, [RZ] ;  /* 0x00000000fffff984 */ /* 0x000fe20000000800 */
[----:B------:R3:W-:Y:S06]  /*5450*/  MEMBAR.ALL.CTA ;  /* 0x0000000000007992 */ /* 0x0007ec0000008000 */
[----:B---3--:R-:W3:Y:S01]  /*5460*/  FENCE.VIEW.ASYNC.S ;  /* 0x00000000000073c6 */ /* 0x008ee20000000000 */
[----:B--2---:R-:W-:Y:S11]  /*5470*/  LOP3.LUT P0, RZ, R6, 0x1, RZ, 0xc0, !PT ;  /* 0x0000000106ff7812 */ /* 0x004ff6000780c0ff */
[----:B------:R-:W-:Y:S02]  /*5480*/  @!UPT UIADD3 URZ, UPT, UPT, URZ, URZ, URZ ;  /* 0x000000fffffff290 */ /* 0x000fe4000fffe0ff */
[----:B---3--:R-:W-:Y:S01]  /*5490*/  VOTEU.ANY UP1, P0 ;  /* 0x0000000000ff7886 */ /* 0x008fe20000020100 */
[----:B------:R-:W-:Y:S01]  /*54a0*/  PLOP3.LUT P0, PT, PT, PT, UP1, 0x80, 0x8 ;  /* 0x000000000008781c */ /* 0x000fe20003f0f018 */
[----:B------:R-:W-:Y:S11]  /*54b0*/  UP2UR UR61, UPR, URZ, 0x2 ;  /* 0x00000002ff3d7883 */ /* 0x000ff60008000000 */
[----:B------:R-:W-:Y:S01]  /*54c0*/  @!UPT UIADD3 URZ, UPT, UPT, URZ, URZ, URZ ;  /* 0x000000fffffff290 */ /* 0x000fe2000fffe0ff */
[----:B-1----:R-:W-:Y:S02]  /*54d0*/  @P0 SHF.R.U32.HI R0, RZ, 0x10, R5 ;  /* 0x00000010ff000819 */ /* 0x002fe40000011605 */
        /* <DEDUP_REMOVED lines=12> */
[----:B------:R-:W2:Y:S01]  /*55a0*/  LDCU UR12, c[0x0][0xb20] ;  /* 0x00016400ff0c77ac */ /* 0x000ea20008000800 */
[----:B------:R-:W-:Y:S02]  /*55b0*/  UIMAD.WIDE.U32 UR4, UR58, UR55, URZ ;  /* 0x000000373a0472a5 */ /* 0x000fe4000f8e00ff */
[----:B------:R-:W-:Y:S02]  /*55c0*/  UIMAD.WIDE.U32 UR6, UR59, UR52, URZ ;  /* 0x000000343b0672a5 */ /* 0x000fe4000f8e00ff */
[----:B------:R-:W-:Y:S02]  /*55d0*/  UISETP.NE.AND UP0, UPT, UR54, 0x1, UPT ;  /* 0x000000013600788c */ /* 0x000fe4000bf05270 */
[----:B------:R-:W-:Y:S02]  /*55e0*/  UIMAD.WIDE.U32 UR8, UR37, UR55, URZ ;  /* 0x00000037250872a5 */ /* 0x000fe4000f8e00ff */
[----:B------:R-:W-:Y:S02]  /*55f0*/  UIMAD.WIDE.U32 UR10, UR38, UR52, URZ ;  /* 0x00000034260a72a5 */ /* 0x000fe4000f8e00ff */
[----:B------:R-:W-:Y:S02]  /*5600*/  UISETP.NE.AND UP1, UPT, UR43, 0x1, UPT ;  /* 0x000000012b00788c */ /* 0x000fe4000bf25270 */
[----:B------:R-:W-:Y:S01]  /*5610*/  UISETP.NE.AND UP2, UPT, UR42, 0x1, UPT ;  /* 0x000000012a00788c */ /* 0x000fe2000bf45270 */
[----:B------:R-:W-:Y:S02]  /*5620*/  UMOV UR4, UR5 ;  /* 0x0000000500047c82 */ /* 0x000fe40008000000 */
[----:B--2---:R-:W-:Y:S03]  /*5630*/  USHF.R.U32.HI UR5, URZ, UR12, UR4 ;  /* 0x0000000cff057299 */ /* 0x004fe60008011604 */
[----:B------:R-:W-:Y:S02]  /*5640*/  UMOV UR4, UR7 ;  /* 0x0000000700047c82 */ /* 0x000fe40008000000 */
[----:B------:R-:W-:Y:S02]  /*5650*/  USHF.R.U32.HI UR7, URZ, UR53, UR4 ;  /* 0x00000035ff077299 */ /* 0x000fe40008011604 */
[----:B------:R-:W-:Y:S02]  /*5660*/  USEL UR4, UR58, UR5, !UP0 ;  /* 0x000000053a047287 */ /* 0x000fe4000c000000 */
[----:B------:R-:W-:Y:S01]  /*5670*/  USEL UR7, UR59, UR7, !UP1 ;  /* 0x000000073b077287 */ /* 0x000fe2000c800000 */
[----:B------:R-:W-:Y:S01]  /*5680*/  UMOV UR5, UR9 ;  /* 0x0000000900057c82 */ /* 0x000fe20008000000 */
[----:B------:R-:W-:Y:S02]  /*5690*/  UIMAD.WIDE.U32 UR8, UR4, UR40, URZ ;  /* 0x00000028040872a5 */ /* 0x000fe4000f8e00ff */
[----:B------:R-:W-:Y:S03]  /*56a0*/  USHF.R.U32.HI UR6, URZ, UR12, UR5 ;  /* 0x0000000cff067299 */ /* 0x000fe60008011605 */
[----:B------:R-:W-:Y:S01]  /*56b0*/  UMOV UR5, UR11 ;  /* 0x0000000b00057c82 */ /* 0x000fe20008000000 */
[----:B------:R-:W-:Y:S02]  /*56c0*/  UIMAD.WIDE.U32 UR10, UR7, UR40, URZ ;  /* 0x00000028070a72a5 */ /* 0x000fe4000f8e00ff */
[----:B------:R-:W-:Y:S02]  /*56d0*/  USHF.R.U32.HI UR12, URZ, UR53, UR5 ;  /* 0x00000035ff0c7299 */ /* 0x000fe40008011605 */
[----:B------:R-:W-:Y:S01]  /*56e0*/  USEL UR6, UR37, UR6, !UP0 ;  /* 0x0000000625067287 */ /* 0x000fe2000c000000 */
[----:B------:R-:W-:Y:S02]  /*56f0*/  UMOV UR5, UR9 ;  /* 0x0000000900057c82 */ /* 0x000fe40008000000 */
[----:B------:R-:W-:Y:S01]  /*5700*/  UMOV UR10, UR11 ;  /* 0x0000000b000a7c82 */ /* 0x000fe20008000000 */
[----:B------:R-:W-:Y:S02]  /*5710*/  @UP2 USHF.R.U32.HI UR4, URZ, UR41, UR5 ;  /* 0x00000029ff042299 */ /* 0x000fe40008011605 */
[----:B------:R-:W-:Y:S02]  /*5720*/  @UP2 USHF.R.U32.HI UR7, URZ, UR41, UR10 ;  /* 0x00000029ff072299 */ /* 0x000fe4000801160a */
[----:B------:R-:W-:Y:S02]  /*5730*/  UIMAD UR4, UR42, UR4, URZ ;  /* 0x000000042a0472a4 */ /* 0x000fe4000f8e02ff */
        /* <DEDUP_REMOVED lines=8> */
[----:B------:R-:W-:Y:S02]  /*57c0*/  USEL UR11, UR6, UR4, !UP2 ;  /* 0x00000004060b7287 */ /* 0x000fe4000d000000 */
[----:B------:R-:W-:Y:S02]  /*57d0*/  UIADD3 UR8, UPT, UPT, -UR5, URZ, URZ ;  /* 0x000000ff05087290 */ /* 0x000fe4000fffe1ff */
[----:B------:R-:W-:Y:S01]  /*57e0*/  UIADD3 UR10, UPT, UPT, -UR11, URZ, URZ ;  /* 0x000000ff0b0a7290 */ /* 0x000fe2000fffe1ff */
[----:B------:R-:W-:Y:S01]  /*57f0*/  @!UP0 UMOV UR4, UR9 ;  /* 0x0000000900048c82 */ /* 0x000fe20008000000 */
[----:B------:R-:W-:Y:S02]  /*5800*/  UIADD3 UR9, UPT, UPT, -UR6, URZ, URZ ;  /* 0x000000ff06097290 */ /* 0x000fe4000fffe1ff */
[----:B------:R-:W-:Y:S02]  /*5810*/  @!UP0 USHF.R.U32.HI UR4, URZ, UR41, UR4 ;  /* 0x00000029ff048299 */ /* 0x000fe40008011604 */
[----:B------:R-:W-:Y:S02]  /*5820*/  UIMAD UR10, UR42, UR10, UR6 ;  /* 0x0000000a2a0a72a4 */ /* 0x000fe4000f8e0206 */
[----:B------:R-:W-:Y:S04]  /*5830*/  @!UP0 USEL UR4, UR5, UR4, !UP2 ;  /* 0x0000000405048287 */ /* 0x000fe8000d000000 */
[----:B------:R-:W-:Y:S02]  /*5840*/  @!UP0 UIMAD UR10, UR7, UR10, UR4 ;  /* 0x0000000a070a82a4 */ /* 0x000fe4000f8e0204 */
[----:B------:R-:W-:Y:S02]  /*5850*/  @!UP0 UIADD3 UR11, UPT, UPT, UR11, -UR4, URZ ;  /* 0x800000040b0b8290 */ /* 0x000fe4000fffe0ff */
[----:B------:R-:W-:Y:S02]  /*5860*/  UIMAD UR7, UR43, UR8, UR38 ;  /* 0x000000082b0772a4 */ /* 0x000fe4000f8e0226 */
[----:B------:R-:W-:Y:S02]  /*5870*/  @!UP0 UIMAD UR6, UR11, UR42, UR5 ;  /* 0x0000002a0b0682a4 */ /* 0x000fe4000f8e0205 */
[----:B------:R-:W-:Y:S01]  /*5880*/  UIMAD UR4, UR54, UR9, UR37 ;  /* 0x00000009360472a4 */ /* 0x000fe2000f8e0225 */
[----:B------:R-:W-:Y:S02]  /*5890*/  @!UP0 UMOV UR5, UR10 ;  /* 0x0000000a00058c82 */ /* 0x000fe40008000000 */
[----:B------:R-:W-:Y:S02]  /*58a0*/  UIMAD UR38, UR5, UR43, UR7 ;  /* 0x0000002b052672a4 */ /* 0x000fe4000f8e0207 */
[----:B------:R-:W-:Y:S11]  /*58b0*/  UIMAD UR37, UR6, UR54, UR4 ;  /* 0x00000036062572a4 */ /* 0x000ff6000f8e0204 */
[----:B------:R-:W-:Y:S01]  /*58c0*/  @!UPT UIADD3 URZ, UPT, UPT, URZ, URZ, URZ ;  /* 0x000000fffffff290 */ /* 0x000fe2000fffe0ff */
.L_x_90:
[----:B------:R-:W-:Y:S01]  /*58d0*/  UISETP.NE.AND UP0, UPT, UR39, 0x1, UPT ;  /* 0x000000012700788c */ /* 0x000fe2000bf05270 */
[----:B------:R-:W-:Y:S01]  /*58e0*/  LOP3.LUT P0, RZ, R50, 0x1b0, RZ, 0xc0, !PT ;  /* 0x000001b032ff7812 */ /* 0x000fe2000780c0ff */
[----:B------:R-:W-:Y:S01]  /*58f0*/  USHF.L.U32 UR50, UR16, 0x6, URZ ;  /* 0x0000000610327899 */ /* 0x000fe200080006ff */
[----:B------:R-:W-:Y:S01]  /*5900*/  BSSY.RECONVERGENT B6, `(.L_x_91) ;  /* 0x0000034000067945 */ /* 0x000fe20003800200 */
[----:B------:R-:W-:Y:S01]  /*5910*/  USHF.L.U32 UR49, UR20, 0x7, URZ ;  /* 0x0000000714317899 */ /* 0x000fe200080006ff */
[----:B------:R-:W-:Y:S06]  /*5920*/  IADD3 R52, PT, PT, R52, 0x1, RZ ;  /* 0x0000000134347810 */ /* 0x000fec0007ffe0ff */
[----:B------:R-:W2:Y:S01]  /*5930*/  @!UP0 LDCU.128 UR12, c[0x0][0xb10] ;  /* 0x00016200ff0c87ac */ /* 0x000ea20008000c00 */
[----:B------:R-:W3:Y:S01]  /*5940*/  @!UP0 LDCU UR5, c[0x0][0xb0c] ;  /* 0x00016180ff0587ac */ /* 0x000ee20008000800 */
[----:B------:R-:W4:Y:S01]  /*5950*/  @!UP0 LDCU UR10, c[0x0][0xb20] ;  /* 0x00016400ff0a87ac */ /* 0x000f220008000800 */
[----:B--2---:R-:W-:Y:S02]  /*5960*/  UIMAD.WIDE.U32 UR8, UR38, UR12, URZ ;  /* 0x0000000c260872a5 */ /* 0x004fe4000f8e00ff */
[----:B------:R-:W-:Y:S02]  /*5970*/  UIMAD.WIDE.U32 UR6, UR37, UR15, URZ ;  /* 0x0000000f250672a5 */ /* 0x000fe4000f8e00ff */
[----:B------:R-:W-:Y:S03]  /*5980*/  @!UP0 UISETP.NE.AND UP1, UPT, UR14, 0x1, UPT ;  /* 0x000000010e00888c */ /* 0x000fe6000bf25270 */
[----:B------:R-:W-:Y:S01]  /*5990*/  @!UP0 UMOV UR4, UR9 ;  /* 0x0000000900048c82 */ /* 0x000fe20008000000 */
[----:B---3--:R-:W-:Y:S02]  /*59a0*/  @!UP0 UISETP.NE.AND UP2, UPT, UR5, 0x1, UPT ;  /* 0x000000010500888c */ /* 0x008fe4000bf45270 */
[----:B------:R-:W-:Y:S01]  /*59b0*/  @!UP0 USHF.R.U32.HI UR4, URZ, UR13, UR4 ;  /* 0x0000000dff048299 */ /* 0x000fe20008011604 */
[----:B------:R-:W-:Y:S02]  /*59c0*/  @!UP0 UMOV UR6, UR7 ;  /* 0x0000000700068c82 */ /* 0x000fe40008000000 */
[----:B----4-:R-:W-:Y:S02]  /*59d0*/  @!UP0 USHF.R.U32.HI UR6, URZ, UR10, UR6 ;  /* 0x0000000aff068299 */ /* 0x010fe40008011606 */
[----:B------:R-:W-:Y:S02]  /*59e0*/  @!UP0 USEL UR7, UR38, UR4, !UP2 ;  /* 0x0000000426078287 */ /* 0x000fe4000d000000 */
[----:B------:R-:W-:Y:S04]  /*59f0*/  @!UP0 USEL UR6, UR37, UR6, !UP1 ;  /* 0x0000000625068287 */ /* 0x000fe8000c800000 */
[----:B------:R-:W-:Y:S02]  /*5a00*/  @!UP0 UIADD3 UR4, UPT, UPT, -UR7, UR6, URZ ;  /* 0x0000000607048290 */ /* 0x000fe4000fffe1ff */
[----:B------:R-:W-:Y:S02]  /*5a10*/  @!UP0 UIADD3 UR6, UPT, UPT, UR7, -UR6, URZ ;  /* 0x8000000607068290 */ /* 0x000fe4000fffe0ff */
[----:B------:R-:W-:Y:S02]  /*5a20*/  @!UP0 UIMAD UR38, UR4, UR5, UR38 ;  /* 0x00000005042682a4 */ /* 0x000fe4000f8e0226 */
[----:B------:R-:W-:Y:S01]  /*5a30*/  @!UP0 UIMAD UR37, UR6, UR14, UR37 ;  /* 0x0000000e062582a4 */ /* 0x000fe2000f8e0225 */
[----:B------:R-:W-:Y:S11]  /*5a40*/  @!P0 BRA `(.L_x_92) ;  /* 0x00000000007c8947 */ /* 0x000ff60003800000 */
[----:B------:R-:W2:Y:S01]  /*5a50*/  LDCU.64 UR8, c[0x4][0x80] ;  /* 0x01001000ff0877ac */ /* 0x000ea20008000a00 */
[----:B------:R-:W-:Y:S01]  /*5a60*/  MOV R2, 0x0 ;  /* 0x0000000000027802 */ /* 0x000fe20000000f00 */
[----:B------:R-:W-:Y:S02]  /*5a70*/  HFMA2 R12, -RZ, RZ, 0, 5.9604644775390625e-08 ;  /* 0x00000001ff0c7431 */ /* 0x000fe400000001ff */
[----:B------:R-:W-:Y:S01]  /*5a80*/  IMAD.MOV.U32 R8, RZ, RZ, 0x70 ;  /* 0x00000070ff087424 */ /* 0x000fe200078e00ff */
[----:B------:R3:W4:Y:S01]  /*5a90*/  LDC.64 R14, c[0x4][R2] ;  /* 0x01000000020e7b82 */ /* 0x0007220000000a00 */
[----:B------:R-:W1:Y:S01]  /*5aa0*/  LDCU.64 UR6, c[0x4][0x88] ;  /* 0x01001100ff0677ac */ /* 0x000e620008000a00 */
[----:B------:R-:W-:Y:S01]  /*5ab0*/  IMAD.MOV.U32 R13, RZ, RZ, RZ ;  /* 0x000000ffff0d7224 */ /* 0x000fe200078e00ff */
[----:B------:R-:W1:Y:S01]  /*5ac0*/  LDCU.64 UR4, c[0x4][0x8] ;  /* 0x01000100ff0477ac */ /* 0x000e620008000a00 */
[----:B--2---:R-:W-:Y:S01]  /*5ad0*/  MOV R5, UR9 ;  /* 0x0000000900057c02 */ /* 0x004fe20008000f00 */
[----:B------:R-:W-:Y:S01]  /*5ae0*/  IMAD.U32 R4, RZ, RZ, UR8 ;  /* 0x00000008ff047e24 */ /* 0x000fe2000f8e00ff */
[----:B-1----:R-:W-:Y:S01]  /*5af0*/  MOV R7, UR7 ;  /* 0x0000000700077c02 */ /* 0x002fe20008000f00 */
[----:B------:R-:W-:Y:S01]  /*5b00*/  IMAD.U32 R6, RZ, RZ, UR6 ;  /* 0x00000006ff067e24 */ /* 0x000fe2000f8e00ff */
[----:B------:R-:W-:Y:S01]  /*5b10*/  MOV R11, UR5 ;  /* 0x00000005000b7c02 */ /* 0x000fe20008000f00 */
[----:B------:R-:W-:Y:S02]  /*5b20*/  IMAD.U32 R10, RZ, RZ, UR4 ;  /* 0x00000004ff0a7e24 */ /* 0x000fe4000f8e00ff */
[----:B------:R-:W-:Y:S07]  /*5b30*/  LEPC R20, `(.L_x_93) ;  /* 0x000000001014794e */ /* 0x000fee0000000000 */
[----:B---345:R-:W-:Y:S05]  /*5b40*/  CALL.ABS.NOINC R14 ;  /* 0x000000000e007343 */ /* 0x038fea0003c00000 */
.L_x_93:
[----:B------:R-:W1:Y:S01]  /*5b50*/  LDCU.64 UR8, c[0x4][0x80] ;  /* 0x01001000ff0877ac */ /* 0x000e620008000a00 */
[----:B------:R-:W2:Y:S01]  /*5b60*/  LDC.64 R2, c[0x4][R2] ;  /* 0x0100000002027b82 */ /* 0x000ea20000000a00 */
[----:B------:R-:W-:Y:S02]  /*5b70*/  HFMA2 R12, -RZ, RZ, 0, 5.9604644775390625e-08 ;  /* 0x00000001ff0c7431 */ /* 0x000fe400000001ff */
[----:B------:R-:W-:Y:S02]  /*5b80*/  IMAD.MOV.U32 R8, RZ, RZ, 0x70 ;  /* 0x00000070ff087424 */ /* 0x000fe400078e00ff */
[----:B------:R-:W-:Y:S01]  /*5b90*/  IMAD.MOV.U32 R13, RZ, RZ, RZ ;  /* 0x000000ffff0d7224 */ /* 0x000fe200078e00ff */
[----:B------:R-:W3:Y:S01]  /*5ba0*/  LDCU.64 UR6, c[0x4][0x88] ;  /* 0x01001100ff0677ac */ /* 0x000ee20008000a00 */
[----:B------:R-:W4:Y:S01]  /*5bb0*/  LDCU.64 UR4, c[0x4][0x8] ;  /* 0x01000100ff0477ac */ /* 0x000f220008000a00 */
[----:B-1----:R-:W-:Y:S02]  /*5bc0*/  MOV R4, UR8 ;  /* 0x0000000800047c02 */ /* 0x002fe40008000f00 */
[----:B------:R-:W-:Y:S02]  /*5bd0*/  MOV R5, UR9 ;  /* 0x0000000900057c02 */ /* 0x000fe40008000f00 */
[----:B---3--:R-:W-:Y:S01]  /*5be0*/  MOV R7, UR7 ;  /* 0x0000000700077c02 */ /* 0x008fe20008000f00 */
[----:B------:R-:W-:Y:S01]  /*5bf0*/  IMAD.U32 R6, RZ, RZ, UR6 ;  /* 0x00000006ff067e24 */ /* 0x000fe2000f8e00ff */
[----:B----4-:R-:W-:Y:S01]  /*5c00*/  MOV R11, UR5 ;  /* 0x00000005000b7c02 */ /* 0x010fe20008000f00 */
[----:B------:R-:W-:Y:S02]  /*5c10*/  IMAD.U32 R10, RZ, RZ, UR4 ;  /* 0x00000004ff0a7e24 */ /* 0x000fe4000f8e00ff */
[----:B------:R-:W-:Y:S07]  /*5c20*/  LEPC R20, `(.L_x_92) ;  /* 0x000000001014794e */ /* 0x000fee0000000000 */
[----:B--2---:R-:W-:Y:S05]  /*5c30*/  CALL.ABS.NOINC R2 ;  /* 0x0000000002007343 */ /* 0x004fea0003c00000 */
.L_x_92:
[----:B------:R-:W-:Y:S05]  /*5c40*/  BSYNC.RECONVERGENT B6 ;  /* 0x0000000000067941 */ /* 0x000fea0003800200 */
.L_x_91:
[----:B------:R-:W-:Y:S01]  /*5c50*/  R2UR UR4, R49 ;  /* 0x00000000310472ca */ /* 0x000fe200000e0000 */
[----:B------:R-:W-:Y:S01]  /*5c60*/  UISETP.NE.U32.AND UP0, UPT, UR62, URZ, UPT ;  /* 0x000000ff3e00728c */ /* 0x000fe2000bf05070 */
[----:B------:R-:W-:Y:S02]  /*5c70*/  ISETP.NE.U32.AND P4, PT, R42, RZ, PT ;  /* 0x000000ff2a00720c */ /* 0x000fe40003f85070 */
[----:B------:R-:W-:Y:S01]  /*5c80*/  ISETP.NE.U32.AND P2, PT, RZ, UR56, PT ;  /* 0x00000038ff007c0c */ /* 0x000fe2000bf45070 */
[----:B------:R-:W-:Y:S01]  /*5c90*/  UISETP.NE.AND.EX UP1, UPT, UR63, URZ, UPT, UP0 ;  /* 0x000000ff3f00728c */ /* 0x000fe2000bf25300 */
[----:B------:R-:W-:Y:S01]  /*5ca0*/  ISETP.NE.AND.EX P4, PT, R43, RZ, PT, P4 ;  /* 0x000000ff2b00720c */ /* 0x000fe20003f85340 */
[----:B------:R-:W-:Y:S01]  /*5cb0*/  UPLOP3.LUT UP0, UPT, UPT, UPT, UPT, 0x40, 0x4 ;  /* 0x000000000004789c */ /* 0x000fe20003f0e870 */
[----:B------:R-:W-:Y:S05]  /*5cc0*/  ISETP.NE.AND.EX P2, PT, RZ, UR57, PT, P2 ;  /* 0x00000039ff007c0c */ /* 0x000fea000bf45320 */
[----:B------:R-:W-:Y:S06]  /*5cd0*/  UISETP.NE.AND UP2, UPT, UR4, URZ, UPT ;  /* 0x000000ff0400728c */ /* 0x000fec000bf45270 */
[----:B------:R-:W-:Y:S05]  /*5ce0*/  PLOP3.LUT P1, PT, PT, PT, UP2, 0x80, 0x8 ;  /* 0x000000000008781c */ /* 0x000fea0003f2f028 */
[----:B------:R-:W-:Y:S06]  /*5cf0*/  @UP2 UPLOP3.LUT UP0, UPT, UPT, UPT, UP1, 0x80, 0x8 ;  /* 0x000000000008289c */ /* 0x000fec0003f0f010 */
[----:B------:R-:W-:Y:S01]  /*5d00*/  PLOP3.LUT P0, PT, PT, PT, UP0, 0x80, 0x8 ;  /* 0x000000000008781c */ /* 0x000fe20003f0f008 */
[----:B------:R-:W-:Y:S01]  /*5d10*/  @!UPT UIADD3 URZ, UPT, UPT, URZ, URZ, URZ ;  /* 0x000000fffffff290 */ /* 0x000fe2000fffe0ff */
[----:B------:R-:W-:Y:S11]  /*5d20*/  BRA.U !UP1, `(.L_x_94) ;  /* 0x00000001093c7547 */ /* 0x000ff6000b800000 */
[----:B------:R-:W-:Y:S01]  /*5d30*/  UISETP.NE.U32.AND UP0, UPT, UR56, URZ, UPT ;  /* 0x000000ff3800728c */ /* 0x000fe2000bf05070 */
[----:B-1----:R-:W-:Y:S01]  /*5d40*/  HFMA2 R0, -RZ, RZ, 0, 5.9604644775390625e-08 ;  /* 0x00000001ff007431 */ /* 0x002fe200000001ff */
[----:B------:R-:W1:Y:S01]  /*5d50*/  LDCU.64 UR8, c[0x0][0x358] ;  /* 0x00006b00ff0877ac */ /* 0x000e620008000a00 */
[----:B------:R-:W-:Y:S01]  /*5d60*/  IMAD.MOV.U32 R45, RZ, RZ, 0x1 ;  /* 0x00000001ff2d7424 */ /* 0x000fe200078e00ff */
[----:B------:R-:W-:Y:S06]  /*5d70*/  UISETP.NE.AND.EX UP0, UPT, UR57, URZ, UPT, UP0 ;  /* 0x000000ff3900728c */ /* 0x000fec000bf05300 */
[----:B------:R-:W-:Y:S05]  /*5d80*/  PLOP3.LUT P3, PT, PT, PT, UP0, 0x80, 0x8 ;  /* 0x000000000008781c */ /* 0x000fea0003f6f008 */
[----:B------:R-:W2:Y:S01]  /*5d90*/  @UP0 LDCU.64 UR4, c[0x0][0x888] ;  /* 0x00011100ff0407ac */ /* 0x000ea20008000a00 */
[----:B------:R-:W-:Y:S07]  /*5da0*/  @UP0 UIMAD UR6, UR36, UR62, URZ ;  /* 0x0000003e240602a4 */ /* 0x000fee000f8e02ff */
[----:B------:R-:W-:Y:S01]  /*5db0*/  @!P3 PRMT R45, R0, 0x7610, R45 ;  /* 0x00007610002db816 */ /* 0x000fe2000000002d */
[----:B--2---:R-:W-:Y:S06]  /*5dc0*/  @UP0 UIMAD.WIDE UR4, UR6, 0x4, UR4 ;  /* 0x00000004060408a5 */ /* 0x004fec000f8e0204 */
[----:B------:R-:W-:Y:S01]  /*5dd0*/  IMAD.U32 R2, RZ, RZ, UR4 ;  /* 0x00000004ff027e24 */ /* 0x000fe2000f8e00ff */
[----:B------:R-:W-:Y:S04]  /*5de0*/  MOV R3, UR5 ;  /* 0x0000000500037c02 */ /* 0x000fe80008000f00 */
[----:B------:R-:W2:Y:S01]  /*5df0*/  @!UP0 LDCU UR4, c[0x0][0x880] ;  /* 0x00011000ff0487ac */ /* 0x000ea20008000800 */
[----:B-1---5:R3:W5:Y:S02]  /*5e00*/  @P3 LDG.E R27, desc[UR8][R2.64] ;  /* 0x00000008021b3981 */ /* 0x022764000c1e1900 */
[----:B--23--:R-:W-:Y:S02]  /*5e10*/  @!P3 IMAD.U32 R27, RZ, RZ, UR4 ;  /* 0x00000004ff1bbe24 */ /* 0x00cfe4000f8e00ff */
.L_x_94:
[----:B------:R-:W-:Y:S05]  /*5e20*/  @!P4 BRA `(.L_x_95) ;  /* 0x000000000024c947 */ /* 0x000fea0003800000 */
[----:B------:R-:W-:Y:S01]  /*5e30*/  ISETP.NE.U32.AND P3, PT, R40, RZ, PT ;  /* 0x000000ff2800720c */ /* 0x000fe20003f65070 */
[----:B------:R-:W2:Y:S03]  /*5e40*/  LDCU.64 UR4, c[0x0][0x358] ;  /* 0x00006b00ff0477ac */ /* 0x000ea60008000a00 */
[----:B------:R-:W-:Y:S11]  /*5e50*/  ISETP.NE.AND.EX P3, PT, R41, RZ, PT, P3 ;  /* 0x000000ff2900720c */ /* 0x000ff60003f65330 */
[----:B------:R-:W-:Y:S02]  /*5e60*/  @!UPT UIADD3 URZ, UPT, UPT, URZ, URZ, URZ ;  /* 0x000000fffffff290 */ /* 0x000fe4000fffe0ff */
[----:B------:R-:W3:Y:S01]  /*5e70*/  @P3 LDC.64 R2, c[0x0][0x8a8] ;  /* 0x00022a00ff023b82 */ /* 0x000ee20000000a00 */
[----:B-1----:R-:W-:Y:S04]  /*5e80*/  @P3 IMAD R0, R42, UR36, RZ ;  /* 0x000000242a003c24 */ /* 0x002fe8000f8e02ff */
[----:B---3--:R-:W-:Y:S05]  /*5e90*/  @P3 IMAD.WIDE R2, R0, 0x4, R2 ;  /* 0x0000000400023825 */ /* 0x008fea00078e0202 */
[----:B--2--5:R2:W5:Y:S02]  /*5ea0*/  @P3 LDG.E R24, desc[UR4][R2.64] ;  /* 0x0000000402183981 */ /* 0x024564000c1e1900 */
[----:B--2---:R-:W3:Y:S02]  /*5eb0*/  @!P3 LDC R24, c[0x0][0x8a0] ;  /* 0x00022800ff18bb82 */ /* 0x004ee40000000800 */
.L_x_95:
[----:B-----5:R-:W-:Y:S01]  /*5ec0*/  FSETP.NEU.AND P3, PT, R27, RZ, PT ;  /* 0x000000ff1b00720b */ /* 0x020fe20003f6d000 */
[----:B------:R-:W-:Y:S01]  /*5ed0*/  IMAD.SHL.U32 R62, R44, 0x2, RZ ;  /* 0x000000022c3e7824 */ /* 0x000fe200078e00ff */
[----:B------:R-:W-:Y:S01]  /*5ee0*/  SEL R4, RZ, 0xffffffff, P2 ;  /* 0xffffffffff047807 */ /* 0x000fe20001000000 */
[----:B------:R-:W-:Y:S01]  /*5ef0*/  BSSY B1, `(.L_x_96) ;  /* 0x0000036000017945 */ /* 0x000fe20003800000 */
[----:B------:R-:W-:Y:S01]  /*5f00*/  @P1 LOP3.LUT P2, RZ, R45, 0xff, RZ, 0xc0, !PT ;  /* 0x000000ff2dff1812 */ /* 0x000fe2000784c0ff */
[----:B------:R-:W-:Y:S01]  /*5f10*/  VIADD R60, R62, UR44 ;  /* 0x0000002c3e3c7c36 */ /* 0x000fe20008000000 */
[----:B-1----:R-:W-:Y:S01]  /*5f20*/  @P1 SEL R0, RZ, 0xffffffff, P3 ;  /* 0xffffffffff001807 */ /* 0x002fe20001800000 */
[----:B------:R-:W-:Y:S01]  /*5f30*/  IMAD.MOV.U32 R63, RZ, RZ, 0x1 ;  /* 0x00000001ff3f7424 */ /* 0x000fe200078e00ff */
[----:B------:R-:W-:Y:S01]  /*5f40*/  LOP3.LUT R55, R55, 0x1, RZ, 0x3c, !PT ;  /* 0x0000000137377812 */ /* 0x000fe200078e3cff */
[----:B------:R-:W-:Y:S01]  /*5f50*/  IMAD.MOV.U32 R61, RZ, RZ, RZ ;  /* 0x000000ffff3d7224 */ /* 0x000fe200078e00ff */
[----:B------:R-:W-:Y:S02]  /*5f60*/  @P0 SEL R0, R4, R0, !P2 ;  /* 0x0000000004000207 */ /* 0x000fe40005000000 */
[----:B------:R-:W-:Y:S02]  /*5f70*/  CS2R R38, SRZ ;  /* 0x0000000000267805 */ /* 0x000fe4000001ff00 */
[----:B------:R-:W-:Y:S02]  /*5f80*/  LEA R26, R22, UR44, 0x3 ;  /* 0x0000002c161a7c11 */ /* 0x000fe4000f8e18ff */
[----:B------:R-:W-:Y:S02]  /*5f90*/  CS2R R36, SRZ ;  /* 0x0000000000247805 */ /* 0x000fe4000001ff00 */
[----:B------:R-:W-:Y:S02]  /*5fa0*/  @P1 LOP3.LUT R0, R0, 0x1, RZ, 0xc0, !PT ;  /* 0x0000000100001812 */ /* 0x000fe400078ec0ff */
[----:B------:R-:W-:Y:S02]  /*5fb0*/  CS2R R30, SRZ ;  /* 0x00000000001e7805 */ /* 0x000fe4000001ff00 */
[----:B------:R-:W-:Y:S02]  /*5fc0*/  SHF.L.U32 R2, R54, 0x1f, RZ ;  /* 0x0000001f36027819 */ /* 0x000fe400000006ff */
[----:B------:R-:W-:Y:S02]  /*5fd0*/  CS2R R28, SRZ ;  /* 0x00000000001c7805 */ /* 0x000fe4000001ff00 */
[----:B------:R-:W-:Y:S01]  /*5fe0*/  ISETP.NE.U32.OR P5, PT, R0, 0x1, !P1 ;  /* 0x000000010000780c */ /* 0x000fe20004fa5470 */
[----:B------:R-:W-:Y:S01]  /*5ff0*/  IMAD.IADD R59, R56, 0x1, R60 ;  /* 0x00000001383b7824 */ /* 0x000fe200078e023c */
[----:B------:R-:W-:Y:S02]  /*6000*/  PLOP3.LUT P2, PT, PT, PT, UP1, 0x80, 0x8 ;  /* 0x000000000008781c */ /* 0x000fe40003f4f018 */
[----:B------:R-:W-:Y:S02]  /*6010*/  LEA.HI R25, R22, R22, RZ, 0x1 ;  /* 0x0000001616197211 */ /* 0x000fe400078f08ff */
[----:B------:R-:W-:Y:S02]  /*6020*/  LOP3.LUT P4, R51, R45, 0xff, RZ, 0xc0, !PT ;  /* 0x000000ff2d337812 */ /* 0x000fe4000788c0ff */
[----:B------:R-:W-:Y:S02]  /*6030*/  SEL R3, RZ, 0xffffffff, P3 ;  /* 0xffffffffff037807 */ /* 0x000fe40001800000 */
[----:B------:R-:W-:Y:S03]  /*6040*/  P2R R58, PR, RZ, 0x20 ;  /* 0x00000020ff3a7803 */ /* 0x000fe60000000000 */
[----:B------:R-:W-:Y:S02]  /*6050*/  @P5 SHF.L.U32 R0, R55, 0x1f, RZ ;  /* 0x0000001f37005819 */ /* 0x000fe400000006ff */
[----:B------:R-:W-:Y:S02]  /*6060*/  @P2 SEL R3, R4, R3, !P4 ;  /* 0x0000000304032207 */ /* 0x000fe40006000000 */
[----:B------:R1:W2:Y:S02]  /*6070*/  @P5 SYNCS.PHASECHK.TRANS64.TRYWAIT P1, [UR44+0x30], R0 ;  /* 0x00003000ff0055a7 */ /* 0x0002a4000802112c */
[----:B------:R-:W-:Y:S04]  /*6080*/  LOP3.LUT R3, R3, 0x1, RZ, 0xc0, !PT ;  /* 0x0000000103037812 */ /* 0x000fe800078ec0ff */
[----:B------:R-:W-:Y:S04]  /*6090*/  ISETP.NE.U32.AND P2, PT, R3, 0x1, PT ;  /* 0x000000010300780c */ /* 0x000fe80003f45070 */
[----:B------:R-:W-:Y:S01]  /*60a0*/  P2R R64, PR, RZ, 0x4 ;  /* 0x00000004ff407803 */ /* 0x000fe20000000000 */
[----:B------:R4:W3:Y:S01]  /*60b0*/  SYNCS.PHASECHK.TRANS64.TRYWAIT P0, [R26+URZ+0xa0], R2 ;  /* 0x0000a0021a0075a7 */ /* 0x0008e200080011ff */
[C---:B-1----:R-:W-:Y:S01]  /*60c0*/  IMAD.SHL.U32 R0, R25.reuse, 0x40, RZ ;  /* 0x0000004019007824 */ /* 0x042fe200078e00ff */
[----:B------:R-:W-:Y:S04]  /*60d0*/  LOP3.LUT R25, R25, 0xffe, RZ, 0xc0, !PT ;  /* 0x00000ffe19197812 */ /* 0x000fe800078ec0ff */
[----:B------:R-:W-:Y:S01]  /*60e0*/  LOP3.LUT R0, R0, 0xffffff80, RZ, 0xc0, !PT ;  /* 0xffffff8000007812 */ /* 0x000fe200078ec0ff */
[----:B------:R-:W-:Y:S04]  /*60f0*/  IMAD.IADD R25, R22, 0x1, -R25 ;  /* 0x0000000116197824 */ /* 0x000fe800078e0a19 */
[----:B------:R-:W-:Y:S04]  /*6100*/  IMAD.IADD R0, R23, 0x1, R0 ;  /* 0x0000000117007824 */ /* 0x000fe800078e0200 */
[----:B------:R-:W-:Y:S01]  /*6110*/  IMAD R25, R25, 0x100000, R0 ;  /* 0x0010000019197824 */ /* 0x000fe200078e0200 */
[----:B--2---:R-:W-:Y:S01]  /*6120*/  @P5 SEL R63, RZ, 0x1, !P1 ;  /* 0x00000001ff3f5807 */ /* 0x004fe20004800000 */
[----:B----4-:R-:W-:Y:S06]  /*6130*/  @!P5 BRA `(.L_x_97) ;  /* 0x000000000044d947 */ /* 0x010fec0003800000 */
[----:B------:R-:W-:Y:S01]  /*6140*/  IMAD.MOV.U32 R38, RZ, RZ, RZ ;  /* 0x000000ffff267224 */ /* 0x000fe200078e00ff */
[----:B------:R-:W-:Y:S01]  /*6150*/  ISETP.NE.AND P1, PT, R63, RZ, PT ;  /* 0x000000ff3f00720c */ /* 0x000fe20003f25270 */
[----:B------:R-:W-:Y:S01]  /*6160*/  BSSY B0, `(.L_x_98) ;  /* 0x0000008000007945 */ /* 0x000fe20003800000 */
[----:B------:R-:W-:Y:S02]  /*6170*/  CS2R R30, SRZ ;  /* 0x00000000001e7805 */ /* 0x000fe4000001ff00 */
[----:B------:R-:W-:Y:S02]  /*6180*/  CS2R R28, SRZ ;  /* 0x00000000001c7805 */ /* 0x000fe4000001ff00 */
[----:B------:R-:W-:Y:S07]  /*6190*/  CS2R R36, SRZ ;  /* 0x0000000000247805 */ /* 0x000fee000001ff00 */
[----:B------:R-:W-:Y:S05]  /*61a0*/  @P1 BRA `(.L_x_99) ;  /* 0x00000000000c1947 */ /* 0x000fea0003800000 */
[----:B------:R-:W-:Y:S04]  /*61b0*/  SHF.L.U32 R3, R55, 0x1f, RZ ;  /* 0x0000001f37037819 */ /* 0x000fe800000006ff */
[----:B------:R-:W1:Y:S02]  /*61c0*/  SYNCS.PHASECHK.TRANS64.TRYWAIT P1, [UR44+0x30], R3 ;  /* 0x00003003ff0075a7 */ /* 0x000e64000802112c */
[----:B-1----:R-:W-:Y:S05]  /*61d0*/  @!P1 BRA `(.L_x_100) ;  /* 0x0000002c009c9947 */ /* 0x002fea0003800000 */
.L_x_99:
[----:B------:R-:W-:Y:S05]  /*61e0*/  BSYNC B0 ;  /* 0x0000000000007941 */ /* 0x000fea0003800000 */
.L_x_98:
[----:B------:R-:W-:Y:S01]  /*61f0*/  ISETP.NE.AND P1, PT, R64, RZ, PT ;  /* 0x000000ff4000720c */ /* 0x000fe20003f25270 */
[----:B------:R-:W-:Y:S11]  /*6200*/  HFMA2 R61, -RZ, RZ, 0, 5.9604644775390625e-08 ;  /* 0x00000001ff3d7431 */ /* 0x000ff600000001ff */
[----:B------:R-:W-:Y:S01]  /*6210*/  @!UPT UIADD3 URZ, UPT, UPT, URZ, URZ, URZ ;  /* 0x000000fffffff290 */ /* 0x000fe2000fffe0ff */
[----:B------:R-:W-:Y:S05]  /*6220*/  @P1 WARPSYNC.ALL ;  /* 0x0000000000001948 */ /* 0x000fea0003800000 */
[----:B------:R2:W4:Y:S04]  /*6230*/  @P1 LDSM.16.M88.4 R28, [R62+UR44+0x200] ;  /* 0x0002002c3e1c183b */ /* 0x0005280008000200 */
[----:B------:R2:W1:Y:S02]  /*6240*/  @P1 LDSM.16.M88.4 R36, [R59+0x200] ;  /* 0x000200003b24183b */ /* 0x0004640000000200 */
.L_x_97:
[----:B------:R-:W-:Y:S05]  /*6250*/  BSYNC B1 ;  /* 0x0000000000017941 */ /* 0x000fea0003800000 */
.L_x_96:
[----:B-1----:R-:W-:Y:S04]  /*6260*/  SHF.R.U32.HI R0, RZ, 0x15, R25 ;  /* 0x00000015ff007819 */ /* 0x002fe80000011619 */
[----:B------:R-:W-:Y:S01]  /*6270*/  LOP3.LUT P1, RZ, R0, 0x3, R46, 0x48, !PT ;  /* 0x0000000300ff7812 */ /* 0x000fe2000782482e */
[----:B------:R-:W-:Y:S01]  /*6280*/  @!UPT UIADD3 URZ, UPT, UPT, URZ, URZ, URZ ;  /* 0x000000fffffff290 */ /* 0x000fe2000fffe0ff */
[----:B---3--:R-:W-:Y:S11]  /*6290*/  @P0 BRA `(.L_x_101) ;  /* 0x0000000000080947 */ /* 0x008ff60003800000 */
[----:B------:R-:W1:Y:S02]  /*62a0*/  SYNCS.PHASECHK.TRANS64.TRYWAIT P0, [R26+URZ+0xa0], R2 ;  /* 0x0000a0021a0075a7 */ /* 0x000e6400080011ff */
[----:B-1----:R-:W-:Y:S05]  /*62b0*/  @!P0 BRA `(.L_x_102) ;  /* 0x0000002c007c8947 */ /* 0x002fea0003800000 */
.L_x_101:
[----:B------:R-:W-:Y:S05]  /*62c0*/  @!P1 BRA `(.L_x_103) ;  /* 0x0000000000409947 */ /* 0x000fea0003800000 */
[----:B------:R-:W3:Y:S01]  /*62d0*/  LDCU.64 UR8, c[0x4][0x70] ;  /* 0x01000e00ff0877ac */ /* 0x000ee20008000a00 */
[----:B------:R-:W-:Y:S01]  /*62e0*/  MOV R3, 0x0 ;  /* 0x0000000000037802 */ /* 0x000fe20000000f00 */
[----:B------:R-:W-:Y:S02]  /*62f0*/  HFMA2 R12, -RZ, RZ, 0, 5.9604644775390625e-08 ;  /* 0x00000001ff0c7431 */ /* 0x000fe400000001ff */
[----:B------:R-:W-:Y:S02]  /*6300*/  IMAD.MOV.U32 R8, RZ, RZ, 0x192 ;  /* 0x00000192ff087424 */ /* 0x000fe400078e00ff */
[----:B------:R-:W-:Y:S01]  /*6310*/  IMAD.MOV.U32 R13, RZ, RZ, RZ ;  /* 0x000000ffff0d7224 */ /* 0x000fe200078e00ff */
[----:B------:R-:W5:Y:S01]  /*6320*/  LDCU.64 UR6, c[0x4][0x78] ;  /* 0x01000f00ff0677ac */ /* 0x000f620008000a00 */
[----:B-1----:R-:W1:Y:S01]  /*6330*/  LDC.64 R2, c[0x4][R3] ;  /* 0x0100000003027b82 */ /* 0x002e620000000a00 */
[----:B------:R-:W2:Y:S01]  /*6340*/  LDCU.64 UR4, c[0x4][0x10] ;  /* 0x01000200ff0477ac */ /* 0x000ea20008000a00 */
[----:B---3--:R-:W-:Y:S01]  /*6350*/  MOV R5, UR9 ;  /* 0x0000000900057c02 */ /* 0x008fe20008000f00 */
[----:B------:R-:W-:Y:S01]  /*6360*/  IMAD.U32 R4, RZ, RZ, UR8 ;  /* 0x00000008ff047e24 */ /* 0x000fe2000f8e00ff */
[----:B-----5:R-:W-:Y:S01]  /*6370*/  MOV R7, UR7 ;  /* 0x0000000700077c02 */ /* 0x020fe20008000f00 */
[----:B------:R-:W-:Y:S01]  /*6380*/  IMAD.U32 R6, RZ, RZ, UR6 ;  /* 0x00000006ff067e24 */ /* 0x000fe2000f8e00ff */
[----:B--2---:R-:W-:Y:S01]  /*6390*/  MOV R11, UR5 ;  /* 0x00000005000b7c02 */ /* 0x004fe20008000f00 */
[----:B------:R-:W-:Y:S02]  /*63a0*/  IMAD.U32 R10, RZ, RZ, UR4 ;  /* 0x00000004ff0a7e24 */ /* 0x000fe4000f8e00ff */
[----:B------:R-:W-:Y:S07]  /*63b0*/  LEPC R20, `(.L_x_103) ;  /* 0x000000001014794e */ /* 0x000fee0000000000 */
[----:B-1--4-:R-:W-:Y:S05]  /*63c0*/  CALL.ABS.NOINC R2 ;  /* 0x0000000002007343 */ /* 0x012fea0003c00000 */
.L_x_103:
[----:B----4-:R-:W-:Y:S01]  /*63d0*/  SHF.L.U32 R3, R28, 0x10, RZ ;  /* 0x000000101c037819 */ /* 0x010fe200000006ff */
[----:B------:R-:W-:Y:S05]  /*63e0*/  WARPSYNC.ALL ;  /* 0x0000000000007948 */ /* 0x000fea0003800000 */
[----:B------:R-:W-:Y:S01]  /*63f0*/  R2UR UR4, R25 ;  /* 0x00000000190472ca */ /* 0x000fe200000e0000 */
[----:B------:R-:W-:Y:S01]  /*6400*/  BSSY.RECONVERGENT B0, `(.L_x_104) ;  /* 0x000004e000007945 */ /* 0x000fe20003800200 */
[C---:B------:R-:W-:Y:S02]  /*6410*/  SHF.L.U32 R20, R29.reuse, 0x10, RZ ;  /* 0x000000101d147819 */ /* 0x040fe400000006ff */
[----:B------:R-:W-:Y:S02]  /*6420*/  LOP3.LUT R21, R29, 0xffff0000, RZ, 0xc0, !PT ;  /* 0xffff00001d157812 */ /* 0x000fe400078ec0ff */
[----:B------:R-:W-:Y:S07]  /*6430*/  ISETP.NE.AND P0, PT, R57, RZ, PT ;  /* 0x000000ff3900720c */ /* 0x000fee0003f05270 */
[----:B------:R-:W3:Y:S02]  /*6440*/  LDTM.16dp256bit.x4 R4, tmem[UR4] ;  /* 0x00000004000479ee */ /* 0x000ee40008120000 */
[----:B---3--:R-:W-:Y:S01]  /*6450*/  FMUL R0, R24, R4 ;  /* 0x0000000418007220 */ /* 0x008fe20000400000 */
[----:B------:R-:W-:Y:S01]  /*6460*/  LOP3.LUT R4, R28, 0xffff0000, RZ, 0xc0, !PT ;  /* 0xffff00001c047812 */ /* 0x000fe200078ec0ff */
[C---:B-1----:R-:W-:Y:S01]  /*6470*/  FMUL R2, R24.reuse, R5 ;  /* 0x0000000518027220 */ /* 0x042fe20000400000 */
[C---:B------:R-:W-:Y:S01]  /*6480*/  FMUL R7, R24.reuse, R7 ;  /* 0x0000000718077220 */ /* 0x040fe20000400000 */
[C---:B------:R-:W-:Y:S01]  /*6490*/  FFMA R0, R27.reuse, R3, R0 ;  /* 0x000000031b007223 */ /* 0x040fe20000000000 */
[C---:B------:R-:W-:Y:S01]  /*64a0*/  FMUL R3, R24.reuse, R6 ;  /* 0x0000000618037220 */ /* 0x040fe20000400000 */
[C---:B------:R-:W-:Y:S01]  /*64b0*/  FFMA R2, R27.reuse, R4, R2 ;  /* 0x000000041b027223 */ /* 0x040fe20000000002 */
[C---:B------:R-:W-:Y:S01]  /*64c0*/  FMUL R4, R24.reuse, R8 ;  /* 0x0000000818047220 */ /* 0x040fe20000400000 */
[C---:B------:R-:W-:Y:S01]  /*64d0*/  FMUL R8, R24.reuse, R12 ;  /* 0x0000000c18087220 */ /* 0x040fe20000400000 */
[----:B------:R-:W-:Y:S01]  /*64e0*/  FMUL R12, R24, R16 ;  /* 0x00000010180c7220 */ /* 0x000fe20000400000 */
[----:B------:R-:W-:Y:S01]  /*64f0*/  SHF.L.U32 R16, R30, 0x10, RZ ;  /* 0x000000101e107819 */ /* 0x000fe200000006ff */
[C---:B------:R-:W-:Y:S01]  /*6500*/  FFMA R3, R27.reuse, R20, R3 ;  /* 0x000000141b037223 */ /* 0x040fe20000000003 */
[----:B------:R-:W-:Y:S01]  /*6510*/  F2FP.BF16.F32.PACK_AB R32, R2, R0 ;  /* 0x000000000220723e */ /* 0x000fe200000010ff */
[C---:B------:R-:W-:Y:S01]  /*6520*/  FFMA R7, R27.reuse, R21, R7 ;  /* 0x000000151b077223 */ /* 0x040fe20000000007 */
[----:B------:R-:W-:Y:S01]  /*6530*/  LOP3.LUT R0, R30, 0xffff0000, RZ, 0xc0, !PT ;  /* 0xffff00001e007812 */ /* 0x000fe200078ec0ff */
[----:B------:R-:W-:Y:S01]  /*6540*/  FFMA R4, R27, R16, R4 ;  /* 0x000000101b047223 */ /* 0x000fe20000000004 */
[C---:B------:R-:W-:Y:S01]  /*6550*/  SHF.L.U32 R2, R31.reuse, 0x10, RZ ;  /* 0x000000101f027819 */ /* 0x040fe200000006ff */
[C---:B------:R-:W-:Y:S01]  /*6560*/  FMUL R5, R24.reuse, R9 ;  /* 0x0000000918057220 */ /* 0x040fe20000400000 */
[----:B------:R-:W-:Y:S01]  /*6570*/  LOP3.LUT R16, R31, 0xffff0000, RZ, 0xc0, !PT ;  /* 0xffff00001f107812 */ /* 0x000fe200078ec0ff */
[----:B------:R-:W-:Y:S01]  /*6580*/  FMUL R6, R24, R10 ;  /* 0x0000000a18067220 */ /* 0x000fe20000400000 */
[----:B------:R-:W-:Y:S01]  /*6590*/  F2FP.BF16.F32.PACK_AB R33, R7, R3 ;  /* 0x000000030721723e */ /* 0x000fe200000010ff */
[C---:B------:R-:W-:Y:S01]  /*65a0*/  FFMA R5, R27.reuse, R0, R5 ;  /* 0x000000001b057223 */ /* 0x040fe20000000005 */
[C---:B------:R-:W-:Y:S01]  /*65b0*/  SHF.L.U32 R0, R36.reuse, 0x10, RZ ;  /* 0x0000001024007819 */ /* 0x040fe200000006ff */
[----:B------:R-:W-:Y:S01]  /*65c0*/  FFMA R6, R27, R2, R6 ;  /* 0x000000021b067223 */ /* 0x000fe20000000006 */
[----:B------:R-:W-:Y:S01]  /*65d0*/  LOP3.LUT R2, R36, 0xffff0000, RZ, 0xc0, !PT ;  /* 0xffff000024027812 */ /* 0x000fe200078ec0ff */
[C---:B------:R-:W-:Y:S01]  /*65e0*/  FMUL R11, R24.reuse, R11 ;  /* 0x0000000b180b7220 */ /* 0x040fe20000400000 */
[----:B------:R-:W-:Y:S01]  /*65f0*/  SHF.L.U32 R3, R37, 0x10, RZ ;  /* 0x0000001025037819 */ /* 0x000fe200000006ff */
[C---:B------:R-:W-:Y:S01]  /*6600*/  FMUL R9, R24.reuse, R13 ;  /* 0x0000000d18097220 */ /* 0x040fe20000400000 */
[----:B------:R-:W-:Y:S01]  /*6610*/  F2FP.BF16.F32.PACK_AB R34, R5, R4 ;  /* 0x000000040522723e */ /* 0x000fe200000010ff */
[C---:B------:R-:W-:Y:S01]  /*6620*/  FMUL R10, R24.reuse, R14 ;  /* 0x0000000e180a7220 */ /* 0x040fe20000400000 */
[C---:B------:R-:W-:Y:S01]  /*6630*/  FFMA R11, R27.reuse, R16, R11 ;  /* 0x000000101b0b7223 */ /* 0x040fe2000000000b */
[C---:B------:R-:W-:Y:S01]  /*6640*/  FFMA R8, R27.reuse, R0, R8 ;  /* 0x000000001b087223 */ /* 0x040fe20000000008 */
[----:B------:R-:W-:Y:S01]  /*6650*/  FFMA R9, R27, R2, R9 ;  /* 0x000000021b097223 */ /* 0x000fe20000000009 */
[----:B------:R-:W-:Y:S01]  /*6660*/  LOP3.LUT R0, R37, 0xffff0000, RZ, 0xc0, !PT ;  /* 0xffff000025007812 */ /* 0x000fe200078ec0ff */
[----:B------:R-:W-:Y:S01]  /*6670*/  FFMA R10, R27, R3, R10 ;  /* 0x000000031b0a7223 */ /* 0x000fe2000000000a */
[----:B------:R-:W-:Y:S01]  /*6680*/  FMUL R15, R24, R15 ;  /* 0x0000000f180f7220 */ /* 0x000fe20000400000 */
[----:B------:R-:W-:Y:S01]  /*6690*/  SHF.L.U32 R2, R38, 0x10, RZ ;  /* 0x0000001026027819 */ /* 0x000fe200000006ff */
[----:B------:R-:W-:Y:S01]  /*66a0*/  FMUL R13, R24, R17 ;  /* 0x00000011180d7220 */ /* 0x000fe20000400000 */
[----:B------:R-:W-:Y:S01]  /*66b0*/  LOP3.LUT R3, R38, 0xffff0000, RZ, 0xc0, !PT ;  /* 0xffff000026037812 */ /* 0x000fe200078ec0ff */
[C---:B------:R-:W-:Y:S01]  /*66c0*/  FMUL R14, R24.reuse, R18 ;  /* 0x00000012180e7220 */ /* 0x040fe20000400000 */
[----:B------:R-:W-:Y:S01]  /*66d0*/  SHF.L.U32 R4, R39, 0x10, RZ ;  /* 0x0000001027047819 */ /* 0x000fe200000006ff */
[----:B------:R-:W-:Y:S01]  /*66e0*/  FFMA R15, R27, R0, R15 ;  /* 0x000000001b0f7223 */ /* 0x000fe2000000000f */
[----:B------:R-:W-:Y:S01]  /*66f0*/  LOP3.LUT R5, R39, 0xffff0000, RZ, 0xc0, !PT ;  /* 0xffff000027057812 */ /* 0x000fe200078ec0ff */
[----:B------:R-:W-:Y:S01]  /*6700*/  FMUL R19, R24, R19 ;  /* 0x0000001318137220 */ /* 0x000fe20000400000 */
[C---:B------:R-:W-:Y:S01]  /*6710*/  FFMA R12, R27.reuse, R2, R12 ;  /* 0x000000021b0c7223 */ /* 0x040fe2000000000c */
[C---:B------:R-:W-:Y:S01]  /*6720*/  FFMA R13, R27.reuse, R3, R13 ;  /* 0x000000031b0d7223 */ /* 0x040fe2000000000d */
[C---:B------:R-:W-:Y:S01]  /*6730*/  FFMA R14, R27.reuse, R4, R14 ;  /* 0x000000041b0e7223 */ /* 0x040fe2000000000e */
[----:B------:R-:W-:Y:S01]  /*6740*/  FFMA R19, R27, R5, R19 ;  /* 0x000000051b137223 */ /* 0x000fe20000000013 */
[----:B------:R-:W-:Y:S02]  /*6750*/  F2FP.BF16.F32.PACK_AB R35, R11, R6 ;  /* 0x000000060b23723e */ /* 0x000fe400000010ff */
[----:B------:R-:W-:Y:S02]  /*6760*/  F2FP.BF16.F32.PACK_AB R8, R9, R8 ;  /* 0x000000080908723e */ /* 0x000fe400000010ff */
[----:B------:R-:W-:Y:S01]  /*6770*/  F2FP.BF16.F32.PACK_AB R9, R15, R10 ;  /* 0x0000000a0f09723e */ /* 0x000fe200000010ff */
[----:B------:R1:W-:Y:S01]  /*6780*/  STSM.16.M88.4 [R60+0x200], R32 ;  /* 0x000200203c007844 */ /* 0x0003e20000000200 */
[----:B------:R-:W-:Y:S02]  /*6790*/  F2FP.BF16.F32.PACK_AB R10, R13, R12 ;  /* 0x0000000c0d0a723e */ /* 0x000fe400000010ff */
[----:B------:R-:W-:Y:S05]  /*67a0*/  F2FP.BF16.F32.PACK_AB R11, R19, R14 ;  /* 0x0000000e130b723e */ /* 0x000fea00000010ff */
[----:B------:R1:W-:Y:S01]  /*67b0*/  STSM.16.M88.4 [R59+0x200], R8 ;  /* 0x000200083b007844 */ /* 0x0003e20000000200 */
[----:B------:R-:W-:Y:S01]  /*67c0*/  @!PT LDS RZ, [RZ] ;  /* 0x00000000fffff984 */ /* 0x000fe20000000800 */
[----:B------:R-:W-:Y:S01]  /*67d0*/  @!PT LDS RZ, [RZ] ;  /* 0x00000000fffff984 */ /* 0x000fe20000000800 */
[----:B------:R-:W-:Y:S01]  /*67e0*/  @!PT LDS RZ, [RZ] ;  /* 0x00000000fffff984 */ /* 0x000fe20000000800 */
[----:B------:R-:W-:Y:S01]  /*67f0*/  @!PT LDS RZ, [RZ] ;  /* 0x00000000fffff984 */ /* 0x000fe20000000800 */
[----:B------:R3:W-:Y:S07]  /*6800*/  MEMBAR.ALL.CTA ;  /* 0x0000000000007992 */ /* 0x0007ee0000008000 */
[----:B---3--:R-:W3:Y:S02]  /*6810*/  FENCE.VIEW.ASYNC.S ;  /* 0x00000000000073c6 */ /* 0x008ee40000000000 */
[----:B---3--:R-:W-:Y:S06]  /*6820*/  BAR.SYNC.DEFER_BLOCKING 0x1, 0x80 ;  /* 0x0042000000007b1d */ /* 0x008fec0000010000 */
[----:B------:R-:W-:Y:S05]  /*6830*/  @P0 BRA `(.L_x_105) ;  /* 0x0000000000280947 */ /* 0x000fea0003800000 */
[----:B------:R-:W3:Y:S01]  /*6840*/  LDCU.64 UR6, c[0x0][0x348] ;  /* 0x00006900ff0677ac */ /* 0x000ee20008000a00 */
[----:B------:R-:W-:Y:S01]  /*6850*/  UIADD3 UR4, UPT, UPT, UR44, 0x200, URZ ;  /* 0x000002002c047890 */ /* 0x000fe2000fffe0ff */
[----:B------:R-:W-:Y:S05]  /*6860*/  UMOV UR51, UR36 ;  /* 0x0000002400337c82 */ /* 0x000fea0008000000 */
[----:B------:R-:W-:Y:S04]  /*6870*/  MOV R50, UR4 ;  /* 0x0000000400327c02 */ /* 0x000fe80008000f00 */
[----:B------:R-:W-:Y:S01]  /*6880*/  R2UR UR48, R50 ;  /* 0x00000000323072ca */ /* 0x000fe200000e0000 */
[----:B---3--:R-:W-:Y:S04]  /*6890*/  UIADD3 UR4, UP0, UPT, UR6, 0x680, URZ ;  /* 0x0000068006047890 */ /* 0x008fe8000ff1e0ff */
[----:B------:R-:W-:Y:S09]  /*68a0*/  UIADD3.X UR5, UPT, UPT, URZ, UR7, URZ, UP0, !UPT ;  /* 0x00000007ff057290 */ /* 0x000ff200087fe4ff */
[----:B------:R3:W-:Y:S01]  /*68b0*/  UTMASTG.3D [UR48], [UR4] ;  /* 0x00000030040073b5 */ /* 0x0007e20008010000 */
[----:B------:R0:W-:Y:S01]  /*68c0*/  UTMACMDFLUSH ;  /* 0x00000000000079b7 */ /* 0x0001e20000000000 */
[----:B---3--:R-:W-:Y:S04]  /*68d0*/  DEPBAR.LE SB0, 0x1 ;  /* 0x000080400000791a */ /* 0x008fe80000000000 */
.L_x_105:
[----:B------:R-:W-:Y:S05]  /*68e0*/  BSYNC.RECONVERGENT B0 ;  /* 0x0000000000007941 */ /* 0x000fea0003800200 */
.L_x_104:
[----:B------:R-:W-:Y:S01]  /*68f0*/  BAR.SYNC.DEFER_BLOCKING 0x1, 0x80 ;  /* 0x0042000000007b1d */ /* 0x000fe20000010000 */
[----:B------:R-:W-:Y:S01]  /*6900*/  ISETP.NE.AND P1, PT, R58, RZ, PT ;  /* 0x000000ff3a00720c */ /* 0x000fe20003f25270 */
[----:B------:R-:W-:Y:S01]  /*6910*/  UISETP.NE.AND UP0, UPT, UR47, URZ, UPT ;  /* 0x000000ff2f00728c */ /* 0x000fe2000bf05270 */
[----:B------:R-:W-:Y:S11]  /*6920*/  LEA R4, R61, UR44, 0x3 ;  /* 0x0000002c3d047c11 */ /* 0x000ff6000f8e18ff */
[----:B------:R-:W-:Y:S01]  /*6930*/  @P1 SHF.L.U32 R3, R55, 0x1f, RZ ;  /* 0x0000001f37031819 */ /* 0x000fe200000006ff */
[----:B------:R-:W-:Y:S06]  /*6940*/  BRA.U !UP0, `(.L_x_106) ;  /* 0x0000000108247547 */ /* 0x000fec000b800000 */
[----:B------:R-:W3:Y:S01]  /*6950*/  S2R R0, SR_CgaCtaId ;  /* 0x0000000000007919 */ /* 0x000ee20000008800 */
[----:B------:R-:W-:Y:S01]  /*6960*/  IMAD.U32 R2, RZ, RZ, UR46 ;  /* 0x0000002eff027e24 */ /* 0x000fe2000f8e00ff */
[----:B------:R-:W-:Y:S04]  /*6970*/  UIADD3 UR4, UPT, UPT, UR46, 0x1, URZ ;  /* 0x000000012e047890 */ /* 0x000fe8000fffe0ff */
[----:B------:R-:W-:Y:S01]  /*6980*/  @P1 LEA R2, R2, UR44, 0x3 ;  /* 0x0000002c02021c11 */ /* 0x000fe2000f8e18ff */
[----:B------:R-:W-:Y:S04]  /*6990*/  UISETP.NE.AND UP0, UPT, UR4, 0x4, UPT ;  /* 0x000000040400788c */ /* 0x000fe8000bf05270 */
[----:B------:R-:W-:Y:S01]  /*69a0*/  @P1 VIADD R2, R2, 0x50 ;  /* 0x0000005002021836 */ /* 0x000fe20000000000 */
[----:B------:R-:W-:Y:S04]  /*69b0*/  USEL UR46, UR4, URZ, UP0 ;  /* 0x000000ff042e7287 */ /* 0x000fe80008000000 */
[----:B---3--:R-:W-:Y:S04]  /*69c0*/  @P1 PRMT R0, R0, 0x654, R2 ;  /* 0x0000065400001816 */ /* 0x008fe80000000002 */
[----:B------:R3:W-:Y:S04]  /*69d0*/  @P1 SYNCS.ARRIVE.TRANS64.RED.A1T0 RZ, [R0+URZ], RZ ;  /* 0x000000ff00ff19a7 */ /* 0x0007e800081004ff */
.L_x_106:
[----:B------:R-:W4:Y:S01]  /*69e0*/  @P1 SYNCS.PHASECHK.TRANS64.TRYWAIT P0, [R4+URZ+0x30], R3 ;  /* 0x00003003040015a7 */ /* 0x000f2200080011ff */
[----:B------:R-:W-:Y:S01]  /*69f0*/  BSSY B1, `(.L_x_107) ;  /* 0x0000013000017945 */ /* 0x000fe20003800000 */
[----:B----4-:R-:W-:Y:S03]  /*6a00*/  @P1 SEL R63, RZ, 0x1, !P0 ;  /* 0x00000001ff3f1807 */ /* 0x010fe60004000000 */
[----:B------:R-:W-:Y:S05]  /*6a10*/  @!P1 BRA `(.L_x_108) ;  /* 0x0000000000409947 */ /* 0x000fea0003800000 */
[----:B------:R-:W-:Y:S01]  /*6a20*/  ISETP.NE.AND P1, PT, R64, RZ, PT ;  /* 0x000000ff4000720c */ /* 0x000fe20003f25270 */
[----:B------:R-:W-:Y:S01]  /*6a30*/  BSSY B0, `(.L_x_109) ;  /* 0x0000009000007945 */ /* 0x000fe20003800000 */
[----:B------:R-:W-:Y:S11]  /*6a40*/  ISETP.NE.AND P0, PT, R63, RZ, PT ;  /* 0x000000ff3f00720c */ /* 0x000ff60003f05270 */
[----:B------:R-:W-:Y:S05]  /*6a50*/  @P1 IMAD R3, R61, 0x1000, R62 ;  /* 0x000010003d031824 */ /* 0x000fea00078e023e */
[----:B------:R-:W-:Y:S05]  /*6a60*/  @P1 IADD3 R2, PT, PT, R3, UR44, RZ ;  /* 0x0000002c03021c10 */ /* 0x000fea000fffe0ff */
[----:B------:R-:W-:Y:S01]  /*6a70*/  @P1 IMAD.IADD R2, R56, 0x1, R2 ;  /* 0x0000000138021824 */ /* 0x000fe200078e0202 */
[----:B------:R-:W-:Y:S06]  /*6a80*/  @P0 BRA `(.L_x_110) ;  /* 0x00000000000c0947 */ /* 0x000fec0003800000 */
[----:B---3--:R-:W-:Y:S04]  /*6a90*/  SHF.L.U32 R0, R55, 0x1f, RZ ;  /* 0x0000001f37007819 */ /* 0x008fe800000006ff */
[----:B------:R-:W3:Y:S02]  /*6aa0*/  SYNCS.PHASECHK.TRANS64.TRYWAIT P0, [R4+URZ+0x30], R0 ;  /* 0x00003000040075a7 */ /* 0x000ee400080011ff */
[----:B---3--:R-:W-:Y:S05]  /*6ab0*/  @!P0 BRA `(.L_x_111) ;  /* 0x0000002400908947 */ /* 0x008fea0003800000 */
.L_x_110:
[----:B------:R-:W-:Y:S05]  /*6ac0*/  BSYNC B0 ;  /* 0x0000000000007941 */ /* 0x000fea0003800000 */
.L_x_109:
[----:B------:R-:W-:Y:S02]  /*6ad0*/  ISETP.NE.AND P0, PT, R64, RZ, PT ;  /* 0x000000ff4000720c */ /* 0x000fe40003f05270 */
[----:B------:R-:W-:Y:S11]  /*6ae0*/  IADD3 R61, PT, PT, R61, 0x1, RZ ;  /* 0x000000013d3d7810 */ /* 0x000ff60007ffe0ff */
[----:B------:R-:W-:Y:S05]  /*6af0*/  @P0 WARPSYNC.ALL ;  /* 0x0000000000000948 */ /* 0x000fea0003800000 */
[----:B------:R4:W1:Y:S04]  /*6b00*/  @P0 LDSM.16.M88.4 R28, [R3+UR44+0x200] ;  /* 0x0002002c031c083b */ /* 0x0008680008000200 */
[----:B------:R4:W1:Y:S02]  /*6b10*/  @P0 LDSM.16.M88.4 R36, [R2+0x200] ;  /* 0x000200000224083b */ /* 0x0008640000000200 */
.L_x_108:
[----:B------:R-:W-:Y:S05]  /*6b20*/  BSYNC B1 ;  /* 0x0000000000017941 */ /* 0x000fea0003800000 */
.L_x_107:
[----:B---3--:R-:W-:Y:S05]  /*6b30*/  VIADD R0, R25, 0x20 ;  /* 0x0000002019007836 */ /* 0x008fea0000000000 */
[----:B------:R-:W-:Y:S04]  /*6b40*/  SHF.R.U32.HI R0, RZ, 0x15, R0 ;  /* 0x00000015ff007819 */ /* 0x000fe80000011600 */
[----:B------:R-:W-:Y:S11]  /*6b50*/  LOP3.LUT P0, RZ, R0, 0x3, R46, 0x48, !PT ;  /* 0x0000000300ff7812 */ /* 0x000ff6000780482e */
[----:B------:R-:W-:Y:S02]  /*6b60*/  @!UPT UIADD3 URZ, UPT, UPT, URZ, URZ, URZ ;  /* 0x000000fffffff290 */ /* 0x000fe4000fffe0ff */
[----:B------:R-:W-:Y:S05]  /*6b70*/  @!P0 BRA `(.L_x_112) ;  /* 0x0000000000408947 */ /* 0x000fea0003800000 */
[----:B------:R-:W3:Y:S01]  /*6b80*/  LDCU.64 UR8, c[0x4][0x70] ;  /* 0x01000e00ff0877ac */ /* 0x000ee20008000a00 */
[----:B----4-:R-:W-:Y:S01]  /*6b90*/  MOV R3, 0x0 ;  /* 0x0000000000037802 */ /* 0x010fe20000000f00 */
[----:B------:R-:W-:Y:S02]  /*6ba0*/  HFMA2 R12, -RZ, RZ, 0, 5.9604644775390625e-08 ;  /* 0x00000001ff0c7431 */ /* 0x000fe400000001ff */
[----:B-1----:R-:W-:Y:S02]  /*6bb0*/  IMAD.MOV.U32 R8, RZ, RZ, 0x192 ;  /* 0x00000192ff087424 */ /* 0x002fe400078e00ff */
[----:B------:R-:W-:Y:S01]  /*6bc0*/  IMAD.MOV.U32 R13, RZ, RZ, RZ ;  /* 0x000000ffff0d7224 */ /* 0x000fe200078e00ff */
[----:B------:R-:W1:Y:S01]  /*6bd0*/  LDCU.64 UR6, c[0x4][0x78] ;  /* 0x01000f00ff0677ac */ /* 0x000e620008000a00 */
[----:B------:R-:W4:Y:S01]  /*6be0*/  LDC.64 R2, c[0x4][R3] ;  /* 0x0100000003027b82 */ /* 0x000f220000000a00 */
[----:B------:R-:W5:Y:S01]  /*6bf0*/  LDCU.64 UR4, c[0x4][0x10] ;  /* 0x01000200ff0477ac */ /* 0x000f620008000a00 */
[----:B---3--:R-:W-:Y:S01]  /*6c00*/  MOV R5, UR9 ;  /* 0x0000000900057c02 */ /* 0x008fe20008000f00 */
[----:B------:R-:W-:Y:S01]  /*6c10*/  IMAD.U32 R4, RZ, RZ, UR8 ;  /* 0x00000008ff047e24 */ /* 0x000fe2000f8e00ff */
[----:B-1----:R-:W-:Y:S01]  /*6c20*/  MOV R7, UR7 ;  /* 0x0000000700077c02 */ /* 0x002fe20008000f00 */
[----:B------:R-:W-:Y:S01]  /*6c30*/  IMAD.U32 R6, RZ, RZ, UR6 ;  /* 0x00000006ff067e24 */ /* 0x000fe2000f8e00ff */
[----:B-----5:R-:W-:Y:S01]  /*6c40*/  MOV R11, UR5 ;  /* 0x00000005000b7c02 */ /* 0x020fe20008000f00 */
[----:B------:R-:W-:Y:S02]  /*6c50*/  IMAD.U32 R10, RZ, RZ, UR4 ;  /* 0x00000004ff0a7e24 */ /* 0x000fe4000f8e00ff */
[----:B------:R-:W-:Y:S07]  /*6c60*/  LEPC R20, `(.L_x_112) ;  /* 0x000000001014794e */ /* 0x000fee0000000000 */
[----:B--2-4-:R-:W-:Y:S05]  /*6c70*/  CALL.ABS.NOINC R2 ;  /* 0x0000000002007343 */ /* 0x014fea0003c00000 */
.L_x_112:
[----:B-1--4-:R-:W-:Y:S01]  /*6c80*/  SHF.L.U32 R3, R28, 0x10, RZ ;  /* 0x000000101c037819 */ /* 0x012fe200000006ff */
[----:B------:R-:W-:Y:S05]  /*6c90*/  WARPSYNC.ALL ;  /* 0x0000000000007948 */ /* 0x000fea0003800000 */
[----:B------:R-:W-:Y:S01]  /*6ca0*/  R2UR UR4, R25 ;  /* 0x00000000190472ca */ /* 0x000fe200000e0000 */
[----:B------:R-:W1:Y:S01]  /*6cb0*/  S2R R65, SR_CgaCtaId ;  /* 0x0000000000417919 */ /* 0x000e620000008800 */
[C---:B------:R-:W-:Y:S01]  /*6cc0*/  SHF.L.U32 R20, R29.reuse, 0x10, RZ ;  /* 0x000000101d147819 */ /* 0x040fe200000006ff */
[----:B------:R-:W-:Y:S01]  /*6cd0*/  BSSY.RECONVERGENT B0, `(.L_x_113) ;  /* 0x0000054000007945 */ /* 0x000fe20003800200 */
[----:B------:R-:W-:Y:S02]  /*6ce0*/  LOP3.LUT R21, R29, 0xffff0000, RZ, 0xc0, !PT ;  /* 0xffff00001d157812 */ /* 0x000fe400078ec0ff */
[----:B------:R-:W-:Y:S02]  /*6cf0*/  ISETP.NE.AND P6, PT, R58, RZ, PT ;  /* 0x000000ff3a00720c */ /* 0x000fe40003fc5270 */
[----:B------:R-:W-:Y:S05]  /*6d00*/  ISETP.NE.AND P0, PT, R57, RZ, PT ;  /* 0x000000ff3900720c */ /* 0x000fea0003f05270 */
[----:B------:R-:W3:Y:S02]  /*6d10*/  LDTM.16dp256bit.x4 R4, tmem[UR4+0x20] ;  /* 0x00002004000479ee */ /* 0x000ee40008120000 */
[----:B---3--:R-:W-:Y:S01]  /*6d20*/  FMUL R0, R24, R4 ;  /* 0x0000000418007220 */ /* 0x008fe20000400000 */
[----:B------:R-:W-:Y:S01]  /*6d30*/  LOP3.LUT R4, R28, 0xffff0000, RZ, 0xc0, !PT ;  /* 0xffff00001c047812 */ /* 0x000fe200078ec0ff */
[C---:B------:R-:W-:Y:S01]  /*6d40*/  FMUL R2, R24.reuse, R5 ;  /* 0x0000000518027220 */ /* 0x040fe20000400000 */
[C---:B------:R-:W-:Y:S01]  /*6d50*/  FMUL R7, R24.reuse, R7 ;  /* 0x0000000718077220 */ /* 0x040fe20000400000 */
[C---:B------:R-:W-:Y:S01]  /*6d60*/  FFMA R0, R27.reuse, R3, R0 ;  /* 0x000000031b007223 */ /* 0x040fe20000000000 */
[C---:B------:R-:W-:Y:S01]  /*6d70*/  FMUL R3, R24.reuse, R6 ;  /* 0x0000000618037220 */ /* 0x040fe20000400000 */
[C---:B------:R-:W-:Y:S01]  /*6d80*/  FFMA R2, R27.reuse, R4, R2 ;  /* 0x000000041b027223 */ /* 0x040fe20000000002 */
[C---:B------:R-:W-:Y:S01]  /*6d90*/  FMUL R4, R24.reuse, R8 ;  /* 0x0000000818047220 */ /* 0x040fe20000400000 */
[----:B------:R-:W-:Y:S01]  /*6da0*/  FMUL R8, R24, R12 ;  /* 0x0000000c18087220 */ /* 0x000fe20000400000 */
[C---:B------:R-:W-:Y:S01]  /*6db0*/  FFMA R3, R27.reuse, R20, R3 ;  /* 0x000000141b037223 */ /* 0x040fe20000000003 */
[----:B------:R-:W-:Y:S01]  /*6dc0*/  FFMA R7, R27, R21, R7 ;  /* 0x000000151b077223 */ /* 0x000fe20000000007 */
[----:B------:R-:W-:Y:S01]  /*6dd0*/  F2FP.BF16.F32.PACK_AB R32, R2, R0 ;  /* 0x000000000220723e */ /* 0x000fe200000010ff */
[----:B------:R-:W-:Y:S01]  /*6de0*/  FMUL R12, R24, R16 ;  /* 0x00000010180c7220 */ /* 0x000fe20000400000 */
[----:B------:R-:W-:Y:S01]  /*6df0*/  SHF.L.U32 R16, R30, 0x10, RZ ;  /* 0x000000101e107819 */ /* 0x000fe200000006ff */
[----:B------:R-:W-:Y:S01]  /*6e00*/  FMUL R5, R24, R9 ;  /* 0x0000000918057220 */ /* 0x000fe20000400000 */
[----:B------:R-:W-:Y:S01]  /*6e10*/  LOP3.LUT R0, R30, 0xffff0000, RZ, 0xc0, !PT ;  /* 0xffff00001e007812 */ /* 0x000fe200078ec0ff */
[C---:B------:R-:W-:Y:S01]  /*6e20*/  FMUL R6, R24.reuse, R10 ;  /* 0x0000000a18067220 */ /* 0x040fe20000400000 */
[----:B------:R-:W-:Y:S01]  /*6e30*/  SHF.L.U32 R2, R31, 0x10, RZ ;  /* 0x000000101f027819 */ /* 0x000fe200000006ff */
[----:B------:R-:W-:Y:S01]  /*6e40*/  FFMA R4, R27, R16, R4 ;  /* 0x000000101b047223 */ /* 0x000fe20000000004 */
[----:B------:R-:W-:Y:S01]  /*6e50*/  F2FP.BF16.F32.PACK_AB R33, R7, R3 ;  /* 0x000000030721723e */ /* 0x000fe200000010ff */
[----:B------:R-:W-:Y:S01]  /*6e60*/  FFMA R5, R27, R0, R5 ;  /* 0x000000001b057223 */ /* 0x000fe20000000005 */
[----:B------:R-:W-:Y:S01]  /*6e70*/  LOP3.LUT R3, R31, 0xffff0000, RZ, 0xc0, !PT ;  /* 0xffff00001f037812 */ /* 0x000fe200078ec0ff */
[----:B------:R-:W-:Y:S01]  /*6e80*/  FMUL R11, R24, R11 ;  /* 0x0000000b180b7220 */ /* 0x000fe20000400000 */
[C---:B------:R-:W-:Y:S01]  /*6e90*/  SHF.L.U32 R0, R36.reuse, 0x10, RZ ;  /* 0x0000001024007819 */ /* 0x040fe200000006ff */
[C---:B------:R-:W-:Y:S01]  /*6ea0*/  FFMA R6, R27.reuse, R2, R6 ;  /* 0x000000021b067223 */ /* 0x040fe20000000006 */
[----:B------:R-:W-:Y:S01]  /*6eb0*/  LOP3.LUT R2, R36, 0xffff0000, RZ, 0xc0, !PT ;  /* 0xffff000024027812 */ /* 0x000fe200078ec0ff */
[----:B------:R-:W-:Y:S01]  /*6ec0*/  FFMA R11, R27, R3, R11 ;  /* 0x000000031b0b7223 */ /* 0x000fe2000000000b */
[----:B------:R-:W-:Y:S01]  /*6ed0*/  SHF.L.U32 R3, R37, 0x10, RZ ;  /* 0x0000001025037819 */ /* 0x000fe200000006ff */
[C---:B------:R-:W-:Y:S01]  /*6ee0*/  FMUL R9, R24.reuse, R13 ;  /* 0x0000000d18097220 */ /* 0x040fe20000400000 */
[----:B------:R-:W-:Y:S01]  /*6ef0*/  F2FP.BF16.F32.PACK_AB R34, R5, R4 ;  /* 0x000000040522723e */ /* 0x000fe200000010ff */
[----:B------:R-:W-:Y:S01]  /*6f00*/  FMUL R10, R24, R14 ;  /* 0x0000000e180a7220 */ /* 0x000fe20000400000 */
[----:B------:R-:W-:Y:S01]  /*6f10*/  SHF.L.U32 R4, R39, 0x10, RZ ;  /* 0x0000001027047819 */ /* 0x000fe200000006ff */
[----:B------:R-:W-:Y:S01]  /*6f20*/  FFMA R8, R27, R0, R8 ;  /* 0x000000001b087223 */ /* 0x000fe20000000008 */
[----:B------:R-:W-:Y:S01]  /*6f30*/  LOP3.LUT R0, R37, 0xffff0000, RZ, 0xc0, !PT ;  /* 0xffff000025007812 */ /* 0x000fe200078ec0ff */
[C---:B------:R-:W-:Y:S01]  /*6f40*/  FFMA R9, R27.reuse, R2, R9 ;  /* 0x000000021b097223 */ /* 0x040fe20000000009 */
[C---:B------:R-:W-:Y:S01]  /*6f50*/  SHF.L.U32 R2, R38.reuse, 0x10, RZ ;  /* 0x0000001026027819 */ /* 0x040fe200000006ff */
[----:B------:R-:W-:Y:S01]  /*6f60*/  FFMA R10, R27, R3, R10 ;  /* 0x000000031b0a7223 */ /* 0x000fe2000000000a */
[----:B------:R-:W-:Y:S01]  /*6f70*/  LOP3.LUT R3, R38, 0xffff0000, RZ, 0xc0, !PT ;  /* 0xffff000026037812 */ /* 0x000fe200078ec0ff */
[C---:B------:R-:W-:Y:S01]  /*6f80*/  FMUL R15, R24.reuse, R15 ;  /* 0x0000000f180f7220 */ /* 0x040fe20000400000 */
[----:B------:R-:W-:Y:S01]  /*6f90*/  LOP3.LUT R5, R39, 0xffff0000, RZ, 0xc0, !PT ;  /* 0xffff000027057812 */ /* 0x000fe200078ec0ff */
[C---:B------:R-:W-:Y:S01]  /*6fa0*/  FMUL R13, R24.reuse, R17 ;  /* 0x00000011180d7220 */ /* 0x040fe20000400000 */
[----:B------:R-:W-:Y:S01]  /*6fb0*/  F2FP.BF16.F32.PACK_AB R35, R11, R6 ;  /* 0x000000060b23723e */ /* 0x000fe200000010ff */
[C---:B------:R-:W-:Y:S01]  /*6fc0*/  FMUL R14, R24.reuse, R18 ;  /* 0x00000012180e7220 */ /* 0x040fe20000400000 */
[C---:B------:R-:W-:Y:S01]  /*6fd0*/  FFMA R15, R27.reuse, R0, R15 ;  /* 0x000000001b0f7223 */ /* 0x040fe2000000000f */
[----:B------:R-:W-:Y:S01]  /*6fe0*/  FMUL R19, R24, R19 ;  /* 0x0000001318137220 */ /* 0x000fe20000400000 */
[----:B------:R-:W-:Y:S01]  /*6ff0*/  FFMA R12, R27, R2, R12 ;  /* 0x000000021b0c7223 */ /* 0x000fe2000000000c */
[----:B------:R3:W-:Y:S01]  /*7000*/  STSM.16.M88.4 [R60+0x1200], R32 ;  /* 0x001200203c007844 */ /* 0x0007e20000000200 */
[----:B------:R-:W-:Y:S01]  /*7010*/  F2FP.BF16.F32.PACK_AB R8, R9, R8 ;  /* 0x000000080908723e */ /* 0x000fe200000010ff */
[----:B------:R-:W-:Y:S01]  /*7020*/  FFMA R13, R27, R3, R13 ;  /* 0x000000031b0d7223 */ /* 0x000fe2000000000d */
[----:B------:R-:W-:Y:S01]  /*7030*/  F2FP.BF16.F32.PACK_AB R9, R15, R10 ;  /* 0x0000000a0f09723e */ /* 0x000fe200000010ff */
[C---:B------:R-:W-:Y:S01]  /*7040*/  FFMA R14, R27.reuse, R4, R14 ;  /* 0x000000041b0e7223 */ /* 0x040fe2000000000e */
[----:B------:R-:W-:Y:S01]  /*7050*/  FFMA R19, R27, R5, R19 ;  /* 0x000000051b137223 */ /* 0x000fe20000000013 */
[----:B------:R-:W-:Y:S02]  /*7060*/  MOV R0, UR46 ;  /* 0x0000002e00007c02 */ /* 0x000fe40008000f00 */
[----:B------:R-:W-:Y:S02]  /*7070*/  F2FP.BF16.F32.PACK_AB R10, R13, R12 ;  /* 0x0000000c0d0a723e */ /* 0x000fe400000010ff */
[----:B------:R-:W-:Y:S02]  /*7080*/  F2FP.BF16.F32.PACK_AB R11, R19, R14 ;  /* 0x0000000e130b723e */ /* 0x000fe400000010ff */
[----:B------:R-:W-:Y:S02]  /*7090*/  @P6 LEA R0, R0, UR44, 0x3 ;  /* 0x0000002c00006c11 */ /* 0x000fe4000f8e18ff */
[----:B------:R-:W-:Y:S01]  /*70a0*/  LEA R2, R61, UR44, 0x3 ;  /* 0x0000002c3d027c11 */ /* 0x000fe2000f8e18ff */
[----:B------:R3:W-:Y:S01]  /*70b0*/  STSM.16.M88.4 [R59+0x1200], R8 ;  /* 0x001200083b007844 */ /* 0x0007e20000000200 */
[----:B------:R-:W-:Y:S02]  /*70c0*/  @P6 IADD3 R0, PT, PT, R0, 0x50, RZ ;  /* 0x0000005000006810 */ /* 0x000fe40007ffe0ff */
[----:B------:R-:W-:Y:S01]  /*70d0*/  @P6 SHF.L.U32 R3, R55, 0x1f, RZ ;  /* 0x0000001f37036819 */ /* 0x000fe200000006ff */
[----:B------:R-:W-:Y:S01]  /*70e0*/  @!PT LDS RZ, [RZ] ;  /* 0x00000000fffff984 */ /* 0x000fe20000000800 */
[----:B------:R-:W-:Y:S01]  /*70f0*/  @!PT LDS RZ, [RZ] ;  /* 0x00000000fffff984 */ /* 0x000fe20000000800 */
[----:B------:R-:W-:Y:S01]  /*7100*/  @!PT LDS RZ, [RZ] ;  /* 0x00000000fffff984 */ /* 0x000fe20000000800 */
[----:B------:R-:W-:Y:S01]  /*7110*/  @!PT LDS RZ, [RZ] ;  /* 0x00000000fffff984 */ /* 0x000fe20000000800 */
[----:B------:R4:W-:Y:S06]  /*7120*/  MEMBAR.ALL.CTA ;  /* 0x0000000000007992 */ /* 0x0009ec0000008000 */
[----:B----4-:R-:W4:Y:S01]  /*7130*/  FENCE.VIEW.ASYNC.S ;  /* 0x00000000000073c6 */ /* 0x010f220000000000 */
[----:B-1----:R-:W-:Y:S01]  /*7140*/  @P6 PRMT R0, R65, 0x654, R0 ;  /* 0x0000065441006816 */ /* 0x002fe20000000000 */
[----:B----4-:R-:W-:Y:S06]  /*7150*/  BAR.SYNC.DEFER_BLOCKING 0x1, 0x80 ;  /* 0x0042000000007b1d */ /* 0x010fec0000010000 */
[----:B------:R-:W-:Y:S05]  /*7160*/  @P0 BRA `(.L_x_114) ;  /* 0x0000000000280947 */ /* 0x000fea0003800000 */
[----:B------:R-:W1:Y:S01]  /*7170*/  LDCU.64 UR6, c[0x0][0x348] ;  /* 0x00006900ff0677ac */ /* 0x000e620008000a00 */
[----:B------:R-:W-:Y:S02]  /*7180*/  UIADD3 UR9, UPT, UPT, UR49, 0x20, URZ ;  /* 0x0000002031097890 */ /* 0x000fe4000fffe0ff */
[----:B------:R-:W-:Y:S01]  /*7190*/  UIADD3 UR8, UPT, UPT, UR44, 0x1200, URZ ;  /* 0x000012002c087890 */ /* 0x000fe2000fffe0ff */
[----:B------:R-:W-:Y:S01]  /*71a0*/  UMOV UR10, UR50 ;  /* 0x00000032000a7c82 */ /* 0x000fe20008000000 */
[----:B------:R-:W-:Y:S01]  /*71b0*/  UMOV UR11, UR36 ;  /* 0x00000024000b7c82 */ /* 0x000fe20008000000 */
[----:B-1----:R-:W-:Y:S04]  /*71c0*/  UIADD3 UR4, UP0, UPT, UR6, 0x680, URZ ;  /* 0x0000068006047890 */ /* 0x002fe8000ff1e0ff */
[----:B------:R-:W-:Y:S09]  /*71d0*/  UIADD3.X UR5, UPT, UPT, URZ, UR7, URZ, UP0, !UPT ;  /* 0x00000007ff057290 */ /* 0x000ff200087fe4ff */
[----:B------:R1:W-:Y:S01]  /*71e0*/  UTMASTG.3D [UR8], [UR4] ;  /* 0x00000008040073b5 */ /* 0x0003e20008010000 */
[----:B------:R0:W-:Y:S01]  /*71f0*/  UTMACMDFLUSH ;  /* 0x00000000000079b7 */ /* 0x0001e20000000000 */
[----:B-1----:R-:W-:Y:S04]  /*7200*/  DEPBAR.LE SB0, 0x1 ;  /* 0x000080400000791a */ /* 0x002fe80000000000 */
.L_x_114:
[----:B------:R-:W-:Y:S05]  /*7210*/  BSYNC.RECONVERGENT B0 ;  /* 0x0000000000007941 */ /* 0x000fea0003800200 */
.L_x_113:
[----:B------:R-:W-:Y:S01]  /*7220*/  BAR.SYNC.DEFER_BLOCKING 0x1, 0x80 ;  /* 0x0042000000007b1d */ /* 0x000fe20000010000 */
[----:B------:R-:W-:Y:S04]  /*7230*/  UIADD3 UR4, UPT, UPT, UR46, 0x1, URZ ;  /* 0x000000012e047890 */ /* 0x000fe8000fffe0ff */
[----:B------:R-:W-:Y:S04]  /*7240*/  UISETP.NE.AND UP0, UPT, UR4, 0x4, UPT ;  /* 0x000000040400788c */ /* 0x000fe8000bf05270 */
[----:B------:R-:W-:Y:S01]  /*7250*/  USEL UR45, UR4, URZ, UP0 ;  /* 0x000000ff042d7287 */ /* 0x000fe20008000000 */
[----:B------:R1:W-:Y:S01]  /*7260*/  @P6 SYNCS.ARRIVE.TRANS64.RED.A1T0 RZ, [R0+URZ], RZ ;  /* 0x000000ff00ff69a7 */ /* 0x0003e200081004ff */
[----:B------:R-:W-:Y:S01]  /*7270*/  BSSY B1, `(.L_x_115) ;  /* 0x0000014000017945 */ /* 0x000fe20003800000 */
[----:B------:R-:W4:Y:S02]  /*7280*/  @P6 SYNCS.PHASECHK.TRANS64.TRYWAIT P0, [R2+URZ+0x30], R3 ;  /* 0x00003003020065a7 */ /* 0x000f2400080011ff */
[----:B----4-:R-:W-:Y:S01]  /*7290*/  @P6 SEL R63, RZ, 0x1, !P0 ;  /* 0x00000001ff3f6807 */ /* 0x010fe20004000000 */
[----:B-1----:R-:W-:Y:S06]  /*72a0*/  @!P6 BRA `(.L_x_116) ;  /* 0x000000000040e947 */ /* 0x002fec0003800000 */
[----:B------:R-:W-:Y:S01]  /*72b0*/  ISETP.NE.AND P1, PT, R64, RZ, PT ;  /* 0x000000ff4000720c */ /* 0x000fe20003f25270 */
[----:B------:R-:W-:Y:S01]  /*72c0*/  BSSY B0, `(.L_x_117) ;  /* 0x0000009000007945 */ /* 0x000fe20003800000 */
[----:B------:R-:W-:Y:S11]  /*72d0*/  ISETP.NE.AND P0, PT, R63, RZ, PT ;  /* 0x000000ff3f00720c */ /* 0x000ff60003f05270 */
[----:B------:R-:W-:Y:S05]  /*72e0*/  @P1 IMAD R3, R61, 0x1000, R62 ;  /* 0x000010003d031824 */ /* 0x000fea00078e023e */
[----:B------:R-:W-:Y:S05]  /*72f0*/  @P1 IADD3 R0, PT, PT, R3, UR44, RZ ;  /* 0x0000002c03001c10 */ /* 0x000fea000fffe0ff */
[----:B------:R-:W-:Y:S01]  /*7300*/  @P1 IMAD.IADD R0, R56, 0x1, R0 ;  /* 0x0000000138001824 */ /* 0x000fe200078e0200 */
[----:B------:R-:W-:Y:S06]  /*7310*/  @P0 BRA `(.L_x_118) ;  /* 0x00000000000c0947 */ /* 0x000fec0003800000 */
[----:B------:R-:W-:Y:S04]  /*7320*/  SHF.L.U32 R4, R55, 0x1f, RZ ;  /* 0x0000001f37047819 */ /* 0x000fe800000006ff */
[----:B------:R-:W1:Y:S02]  /*7330*/  SYNCS.PHASECHK.TRANS64.TRYWAIT P0, [R2+URZ+0x30], R4 ;  /* 0x00003004020075a7 */ /* 0x000e6400080011ff */
[----:B-1----:R-:W-:Y:S05]  /*7340*/  @!P0 BRA `(.L_x_119) ;  /* 0x0000001c00808947 */ /* 0x002fea0003800000 */
.L_x_118:
[----:B------:R-:W-:Y:S05]  /*7350*/  BSYNC B0 ;  /* 0x0000000000007941 */ /* 0x000fea0003800000 */
.L_x_117:
[----:B------:R-:W-:Y:S02]  /*7360*/  ISETP.NE.AND P0, PT, R64, RZ, PT ;  /* 0x000000ff4000720c */ /* 0x000fe40003f05270 */
[----:B------:R-:W-:Y:S11]  /*7370*/  IADD3 R61, PT, PT, R61, 0x1, RZ ;  /* 0x000000013d3d7810 */ /* 0x000ff60007ffe0ff */
[----:B------:R-:W-:Y:S05]  /*7380*/  @P0 WARPSYNC.ALL ;  /* 0x0000000000000948 */ /* 0x000fea0003800000 */
[----:B------:R4:W1:Y:S04]  /*7390*/  @P0 LDSM.16.M88.4 R28, [R3+UR44+0x200] ;  /* 0x0002002c031c083b */ /* 0x0008680008000200 */
[----:B------:R4:W1:Y:S02]  /*73a0*/  @P0 LDSM.16.M88.4 R36, [R0+0x200] ;  /* 0x000200000024083b */ /* 0x0008640000000200 */
.L_x_116:
[----:B------:R-:W-:Y:S05]  /*73b0*/  BSYNC B1 ;  /* 0x0000000000017941 */ /* 0x000fea0003800000 */
.L_x_115:
[----:B----4-:R-:W-:Y:S05]  /*73c0*/  VIADD R0, R25, 0x40 ;  /* 0x0000004019007836 */ /* 0x010fea0000000000 */
[----:B------:R-:W-:Y:S04]  /*73d0*/  SHF.R.U32.HI R0, RZ, 0x15, R0 ;  /* 0x00000015ff007819 */ /* 0x000fe80000011600 */
[----:B------:R-:W-:Y:S11]  /*73e0*/  LOP3.LUT P0, RZ, R0, 0x3, R46, 0x48, !PT ;  /* 0x0000000300ff7812 */ /* 0x000ff6000780482e */
[----:B------:R-:W-:Y:S02]  /*73f0*/  @!UPT UIADD3 URZ, UPT, UPT, URZ, URZ, URZ ;  /* 0x000000fffffff290 */ /* 0x000fe4000fffe0ff */
[----:B------:R-:W-:Y:S05]  /*7400*/  @!P0 BRA `(.L_x_120) ;  /* 0x0000000000408947 */ /* 0x000fea0003800000 */
[----:B------:R-:W4:Y:S01]  /*7410*/  LDCU.64 UR8, c[0x4][0x70] ;  /* 0x01000e00ff0877ac */ /* 0x000f220008000a00 */
[----:B------:R-:W-:Y:S01]  /*7420*/  MOV R3, 0x0 ;  /* 0x0000000000037802 */ /* 0x000fe20000000f00 */
[----:B------:R-:W-:Y:S02]  /*7430*/  HFMA2 R12, -RZ, RZ, 0, 5.9604644775390625e-08 ;  /* 0x00000001ff0c7431 */ /* 0x000fe400000001ff */
[----:B---3--:R-:W-:Y:S02]  /*7440*/  IMAD.MOV.U32 R8, RZ, RZ, 0x192 ;  /* 0x00000192ff087424 */ /* 0x008fe400078e00ff */
[----:B------:R-:W-:Y:S01]  /*7450*/  IMAD.MOV.U32 R13, RZ, RZ, RZ ;  /* 0x000000ffff0d7224 */ /* 0x000fe200078e00ff */
[----:B------:R-:W3:Y:S01]  /*7460*/  LDCU.64 UR6, c[0x4][0x78] ;  /* 0x01000f00ff0677ac */ /* 0x000ee20008000a00 */
[----:B-1----:R-:W1:Y:S01]  /*7470*/  LDC.64 R2, c[0x4][R3] ;  /* 0x0100000003027b82 */ /* 0x002e620000000a00 */
[----:B------:R-:W5:Y:S01]  /*7480*/  LDCU.64 UR4, c[0x4][0x10] ;  /* 0x01000200ff0477ac */ /* 0x000f620008000a00 */
[----:B----4-:R-:W-:Y:S01]  /*7490*/  MOV R5, UR9 ;  /* 0x0000000900057c02 */ /* 0x010fe20008000f00 */
[----:B------:R-:W-:Y:S01]  /*74a0*/  IMAD.U32 R4, RZ, RZ, UR8 ;  /* 0x00000008ff047e24 */ /* 0x000fe2000f8e00ff */
[----:B---3--:R-:W-:Y:S01]  /*74b0*/  MOV R7, UR7 ;  /* 0x0000000700077c02 */ /* 0x008fe20008000f00 */
[----:B------:R-:W-:Y:S01]  /*74c0*/  IMAD.U32 R6, RZ, RZ, UR6 ;  /* 0x00000006ff067e24 */ /* 0x000fe2000f8e00ff */
[----:B-----5:R-:W-:Y:S01]  /*74d0*/  MOV R11, UR5 ;  /* 0x00000005000b7c02 */ /* 0x020fe20008000f00 */
[----:B------:R-:W-:Y:S02]  /*74e0*/  IMAD.U32 R10, RZ, RZ, UR4 ;  /* 0x00000004ff0a7e24 */ /* 0x000fe4000f8e00ff */
[----:B------:R-:W-:Y:S07]  /*74f0*/  LEPC R20, `(.L_x_120) ;  /* 0x000000001014794e */ /* 0x000fee0000000000 */
[----:B-12---:R-:W-:Y:S05]  /*7500*/  CALL.ABS.NOINC R2 ;  /* 0x0000000002007343 */ /* 0x006fea0003c00000 */
.L_x_120:
[----:B-1----:R-:W-:Y:S01]  /*7510*/  SHF.L.U32 R3, R28, 0x10, RZ ;  /* 0x000000101c037819 */ /* 0x002fe200000006ff */
[----:B------:R-:W-:Y:S05]  /*7520*/  WARPSYNC.ALL ;  /* 0x0000000000007948 */ /* 0x000fea0003800000 */
[----:B------:R-:W-:Y:S01]  /*7530*/  R2UR UR4, R25 ;  /* 0x00000000190472ca */ /* 0x000fe200000e0000 */
[----:B------:R-:W-:Y:S01]  /*7540*/  BSSY.RECONVERGENT B0, `(.L_x_121) ;  /* 0x0000055000007945 */ /* 0x000fe20003800200 */
[C---:B------:R-:W-:Y:S02]  /*7550*/  SHF.L.U32 R20, R29.reuse, 0x10, RZ ;  /* 0x000000101d147819 */ /* 0x040fe400000006ff */
[----:B------:R-:W-:Y:S02]  /*7560*/  LOP3.LUT R21, R29, 0xffff0000, RZ, 0xc0, !PT ;  /* 0xffff00001d157812 */ /* 0x000fe400078ec0ff */
[----:B------:R-:W-:Y:S02]  /*7570*/  ISETP.NE.AND P6, PT, R58, RZ, PT ;  /* 0x000000ff3a00720c */ /* 0x000fe40003fc5270 */
[----:B------:R-:W-:Y:S05]  /*7580*/  ISETP.NE.AND P0, PT, R57, RZ, PT ;  /* 0x000000ff3900720c */ /* 0x000fea0003f05270 */
[----:B---3--:R-:W1:Y:S02]  /*7590*/  LDTM.16dp256bit.x4 R4, tmem[UR4+0x40] ;  /* 0x00004004000479ee */ /* 0x008e640008120000 */
[----:B-1----:R-:W-:Y:S01]  /*75a0*/  FMUL R0, R24, R4 ;  /* 0x0000000418007220 */ /* 0x002fe20000400000 */
[----:B------:R-:W-:Y:S01]  /*75b0*/  LOP3.LUT R4, R28, 0xffff0000, RZ, 0xc0, !PT ;  /* 0xffff00001c047812 */ /* 0x000fe200078ec0ff */
[C---:B------:R-:W-:Y:S01]  /*75c0*/  FMUL R2, R24.reuse, R5 ;  /* 0x0000000518027220 */ /* 0x040fe20000400000 */
        /* <DEDUP_REMOVED lines=26> */
[----:B------:R-:W-:Y:S01]  /*7770*/  FMUL R10, R24, R14 ;  /* 0x0000000e180a7220 */ /* 0x000fe20000400000 */
[----:B------:R-:W-:Y:S01]  /*7780*/  SHF.L.U32 R4, R39, 0x10, RZ ;  /* 0x0000001027047819 */ /* 0x000fe200000006ff */
[----:B------:R-:W-:Y:S01]  /*7790*/  FFMA R11, R27, R16, R11 ;  /* 0x000000101b0b7223 */ /* 0x000fe2000000000b */
[----:B------:R-:W-:Y:S01]  /*77a0*/  LOP3.LUT R5, R39, 0xffff0000, RZ, 0xc0, !PT ;  /* 0xffff000027057812 */ /* 0x000fe200078ec0ff */
[----:B------:R-:W-:Y:S01]  /*77b0*/  FFMA R8, R27, R0, R8 ;  /* 0x000000001b087223 */ /* 0x000fe20000000008 */
[----:B------:R-:W-:Y:S01]  /*77c0*/  LOP3.LUT R0, R37, 0xffff0000, RZ, 0xc0, !PT ;  /* 0xffff000025007812 */ /* 0x000fe200078ec0ff */
[C---:B------:R-:W-:Y:S01]  /*77d0*/  FFMA R9, R27.reuse, R2, R9 ;  /* 0x000000021b097223 */ /* 0x040fe20000000009 */
[C---:B------:R-:W-:Y:S01]  /*77e0*/  SHF.L.U32 R2, R38.reuse, 0x10, RZ ;  /* 0x0000001026027819 */ /* 0x040fe200000006ff */
[----:B------:R-:W-:Y:S01]  /*77f0*/  FFMA R10, R27, R3, R10 ;  /* 0x000000031b0a7223 */ /* 0x000fe2000000000a */
[----:B------:R-:W-:Y:S01]  /*7800*/  LOP3.LUT R3, R38, 0xffff0000, RZ, 0xc0, !PT ;  /* 0xffff000026037812 */ /* 0x000fe200078ec0ff */
[C---:B------:R-:W-:Y:S01]  /*7810*/  FMUL R15, R24.reuse, R15 ;  /* 0x0000000f180f7220 */ /* 0x040fe20000400000 */
[----:B------:R-:W-:Y:S01]  /*7820*/  F2FP.BF16.F32.PACK_AB R35, R11, R6 ;  /* 0x000000060b23723e */ /* 0x000fe200000010ff */
[C---:B------:R-:W-:Y:S01]  /*7830*/  FMUL R13, R24.reuse, R17 ;  /* 0x00000011180d7220 */ /* 0x040fe20000400000 */
[C---:B------:R-:W-:Y:S01]  /*7840*/  FMUL R14, R24.reuse, R18 ;  /* 0x00000012180e7220 */ /* 0x040fe20000400000 */
[----:B------:R-:W-:Y:S01]  /*7850*/  FFMA R15, R27, R0, R15 ;  /* 0x000000001b0f7223 */ /* 0x000fe2000000000f */
[----:B------:R-:W-:Y:S01]  /*7860*/  FMUL R19, R24, R19 ;  /* 0x0000001318137220 */ /* 0x000fe20000400000 */
[----:B------:R1:W-:Y:S01]  /*7870*/  STSM.16.M88.4 [R60+0x2200], R32 ;  /* 0x002200203c007844 */ /* 0x0003e20000000200 */
[----:B------:R-:W-:Y:S01]  /*7880*/  F2FP.BF16.F32.PACK_AB R8, R9, R8 ;  /* 0x000000080908723e */ /* 0x000fe200000010ff */
[----:B------:R-:W-:Y:S01]  /*7890*/  FFMA R12, R27, R2, R12 ;  /* 0x000000021b0c7223 */ /* 0x000fe2000000000c */
[----:B------:R-:W-:Y:S01]  /*78a0*/  F2FP.BF16.F32.PACK_AB R9, R15, R10 ;  /* 0x0000000a0f09723e */ /* 0x000fe200000010ff */
[C---:B------:R-:W-:Y:S01]  /*78b0*/  FFMA R13, R27.reuse, R3, R13 ;  /* 0x000000031b0d7223 */ /* 0x040fe2000000000d */
        /* <DEDUP_REMOVED lines=15> */
[----:B---3--:R-:W3:Y:S01]  /*79b0*/  FENCE.VIEW.ASYNC.S ;  /* 0x00000000000073c6 */ /* 0x008ee20000000000 */
[----:B------:R-:W-:Y:S01]  /*79c0*/  @P6 PRMT R0, R65, 0x654, R0 ;  /* 0x0000065441006816 */ /* 0x000fe20000000000 */
[----:B---3--:R-:W-:Y:S06]  /*79d0*/  BAR.SYNC.DEFER_BLOCKING 0x1, 0x80 ;  /* 0x0042000000007b1d */ /* 0x008fec0000010000 */
[----:B------:R-:W-:Y:S05]  /*79e0*/  @P0 BRA `(.L_x_122) ;  /* 0x0000000000280947 */ /* 0x000fea0003800000 */
[----:B------:R-:W3:Y:S01]  /*79f0*/  LDCU.64 UR6, c[0x0][0x348] ;  /* 0x00006900ff0677ac */ /* 0x000ee20008000a00 */
[----:B------:R-:W-:Y:S02]  /*7a00*/  UIADD3 UR9, UPT, UPT, UR49, 0x40, URZ ;  /* 0x0000004031097890 */ /* 0x000fe4000fffe0ff */
[----:B------:R-:W-:Y:S01]  /*7a10*/  UIADD3 UR8, UPT, UPT, UR44, 0x2200, URZ ;  /* 0x000022002c087890 */ /* 0x000fe2000fffe0ff */
[----:B------:R-:W-:Y:S01]  /*7a20*/  UMOV UR10, UR50 ;  /* 0x00000032000a7c82 */ /* 0x000fe20008000000 */
[----:B------:R-:W-:Y:S01]  /*7a30*/  UMOV UR11, UR36 ;  /* 0x00000024000b7c82 */ /* 0x000fe20008000000 */
[----:B---3--:R-:W-:Y:S04]  /*7a40*/  UIADD3 UR4, UP0, UPT, UR6, 0x680, URZ ;  /* 0x0000068006047890 */ /* 0x008fe8000ff1e0ff */
[----:B------:R-:W-:Y:S09]  /*7a50*/  UIADD3.X UR5, UPT, UPT, URZ, UR7, URZ, UP0, !UPT ;  /* 0x00000007ff057290 */ /* 0x000ff200087fe4ff */
[----:B------:R3:W-:Y:S01]  /*7a60*/  UTMASTG.3D [UR8], [UR4] ;  /* 0x00000008040073b5 */ /* 0x0007e20008010000 */
[----:B------:R0:W-:Y:S01]  /*7a70*/  UTMACMDFLUSH ;  /* 0x00000000000079b7 */ /* 0x0001e20000000000 */
[----:B---3--:R-:W-:Y:S04]  /*7a80*/  DEPBAR.LE SB0, 0x1 ;  /* 0x000080400000791a */ /* 0x008fe80000000000 */
.L_x_122:
[----:B------:R-:W-:Y:S05]  /*7a90*/  BSYNC.RECONVERGENT B0 ;  /* 0x0000000000007941 */ /* 0x000fea0003800200 */
.L_x_121:
        /* <DEDUP_REMOVED lines=8> */
[----:B---3--:R-:W-:Y:S06]  /*7b20*/  @!P6 BRA `(.L_x_124) ;  /* 0x000000000040e947 */ /* 0x008fec0003800000 */
        /* <DEDUP_REMOVED lines=8> */
[----:B------:R-:W3:Y:S02]  /*7bb0*/  SYNCS.PHASECHK.TRANS64.TRYWAIT P0, [R3+URZ+0x30], R0 ;  /* 0x00003000030075a7 */ /* 0x000ee400080011ff */
[----:B---3--:R-:W-:Y:S05]  /*7bc0*/  @!P0 BRA `(.L_x_127) ;  /* 0x0000001400748947 */ /* 0x008fea0003800000 */
.L_x_126:
[----:B------:R-:W-:Y:S05]  /*7bd0*/  BSYNC B0 ;  /* 0x0000000000007941 */ /* 0x000fea0003800000 */
.L_x_125:
[----:B------:R-:W-:Y:S11]  /*7be0*/  ISETP.NE.AND P0, PT, R64, RZ, PT ;  /* 0x000000ff4000720c */ /* 0x000ff60003f05270 */
[----:B------:R-:W-:Y:S02]  /*7bf0*/  @!UPT UIADD3 URZ, UPT, UPT, URZ, URZ, URZ ;  /* 0x000000fffffff290 */ /* 0x000fe4000fffe0ff */
[----:B------:R-:W-:Y:S05]  /*7c00*/  @P0 WARPSYNC.ALL ;  /* 0x0000000000000948 */ /* 0x000fea0003800000 */
[----:B------:R4:W1:Y:S04]  /*7c10*/  @P0 LDSM.16.M88.4 R28, [R61+UR44+0x200] ;  /* 0x0002002c3d1c083b */ /* 0x0008680008000200 */
[----:B------:R4:W1:Y:S02]  /*7c20*/  @P0 LDSM.16.M88.4 R36, [R2+0x200] ;  /* 0x000200000224083b */ /* 0x0008640000000200 */
.L_x_124:
[----:B------:R-:W-:Y:S05]  /*7c30*/  BSYNC B1 ;  /* 0x0000000000017941 */ /* 0x000fea0003800000 */
.L_x_123:
[----:B---3--:R-:W-:Y:S05]  /*7c40*/  VIADD R0, R25, 0x60 ;  /* 0x0000006019007836 */ /* 0x008fea0000000000 */
[----:B------:R-:W-:Y:S04]  /*7c50*/  SHF.R.U32.HI R0, RZ, 0x15, R0 ;  /* 0x00000015ff007819 */ /* 0x000fe80000011600 */
[----:B------:R-:W-:Y:S11]  /*7c60*/  LOP3.LUT P0, RZ, R0, 0x3, R46, 0x48, !PT ;  /* 0x0000000300ff7812 */ /* 0x000ff6000780482e */
[----:B------:R-:W-:Y:S02]  /*7c70*/  @!UPT UIADD3 URZ, UPT, UPT, URZ, URZ, URZ ;  /* 0x000000fffffff290 */ /* 0x000fe4000fffe0ff */
[----:B------:R-:W-:Y:S05]  /*7c80*/  @!P0 BRA `(.L_x_128) ;  /* 0x0000000000408947 */ /* 0x000fea0003800000 */
[----:B------:R-:W3:Y:S01]  /*7c90*/  LDCU.64 UR8, c[0x4][0x70] ;  /* 0x01000e00ff0877ac */ /* 0x000ee20008000a00 */
[----:B------:R-:W-:Y:S01]  /*7ca0*/  MOV R3, 0x0 ;  /* 0x0000000000037802 */ /* 0x000fe20000000f00 */
[----:B------:R-:W-:Y:S02]  /*7cb0*/  HFMA2 R12, -RZ, RZ, 0, 5.9604644775390625e-08 ;  /* 0x00000001ff0c7431 */ /* 0x000fe400000001ff */
[----:B-1----:R-:W-:Y:S02]  /*7cc0*/  IMAD.MOV.U32 R8, RZ, RZ, 0x192 ;  /* 0x00000192ff087424 */ /* 0x002fe400078e00ff */
[----:B------:R-:W-:Y:S01]  /*7cd0*/  IMAD.MOV.U32 R13, RZ, RZ, RZ ;  /* 0x000000ffff0d7224 */ /* 0x000fe200078e00ff */
[----:B------:R-:W1:Y:S01]  /*7ce0*/  LDCU.64 UR6, c[0x4][0x78] ;  /* 0x01000f00ff0677ac */ /* 0x000e620008000a00 */
[----:B----4-:R-:W4:Y:S01]  /*7cf0*/  LDC.64 R2, c[0x4][R3] ;  /* 0x0100000003027b82 */ /* 0x010f220000000a00 */
        /* <DEDUP_REMOVED lines=9> */
.L_x_128:
[----:B------:R-:W-:Y:S01]  /*7d90*/  ISETP.NE.AND P0, PT, R57, RZ, PT ;  /* 0x000000ff3900720c */ /* 0x000fe20003f05270 */
[----:B------:R-:W-:Y:S05]  /*7da0*/  WARPSYNC.ALL ;  /* 0x0000000000007948 */ /* 0x000fea0003800000 */
[----:B------:R-:W-:Y:S01]  /*7db0*/  R2UR UR4, R25 ;  /* 0x00000000190472ca */ /* 0x000fe200000e0000 */
[----:B------:R-:W3:Y:S01]  /*7dc0*/  S2UR UR5, SR_CgaCtaId ;  /* 0x00000000000579c3 */ /* 0x000ee20000008800 */
[C---:B-1----:R-:W-:Y:S01]  /*7dd0*/  SHF.L.U32 R0, R28.reuse, 0x10, RZ ;  /* 0x000000101c007819 */ /* 0x042fe200000006ff */
[----:B------:R-:W-:Y:S01]  /*7de0*/  BSSY.RECONVERGENT B0, `(.L_x_129) ;  /* 0x0000052000007945 */ /* 0x000fe20003800200 */
[----:B----4-:R-:W-:Y:S02]  /*7df0*/  LOP3.LUT R2, R28, 0xffff0000, RZ, 0xc0, !PT ;  /* 0xffff00001c027812 */ /* 0x010fe400078ec0ff */
[C---:B------:R-:W-:Y:S02]  /*7e00*/  SHF.L.U32 R3, R29.reuse, 0x10, RZ ;  /* 0x000000101d037819 */ /* 0x040fe400000006ff */
[----:B------:R-:W-:Y:S02]  /*7e10*/  LOP3.LUT R20, R29, 0xffff0000, RZ, 0xc0, !PT ;  /* 0xffff00001d147812 */ /* 0x000fe400078ec0ff */
[C---:B------:R-:W-:Y:S02]  /*7e20*/  SHF.L.U32 R21, R30.reuse, 0x10, RZ ;  /* 0x000000101e157819 */ /* 0x040fe400000006ff */
[----:B------:R-:W-:Y:S01]  /*7e30*/  LOP3.LUT R25, R30, 0xffff0000, RZ, 0xc0, !PT ;  /* 0xffff00001e197812 */ /* 0x000fe200078ec0ff */
[----:B------:R-:W1:Y:S01]  /*7e40*/  LDTM.16dp256bit.x4 R4, tmem[UR4+0x60] ;  /* 0x00006004000479ee */ /* 0x000e620008120000 */
[----:B------:R-:W-:Y:S01]  /*7e50*/  R2UR UR4, R26 ;  /* 0x000000001a0472ca */ /* 0x000fe200000e0000 */
[----:B------:R-:W-:Y:S01]  /*7e60*/  NOP ;  /* 0x0000000000007918 */ /* 0x000fe20000000000 */
[C---:B------:R-:W-:Y:S02]  /*7e70*/  SHF.L.U32 R26, R31.reuse, 0x10, RZ ;  /* 0x000000101f1a7819 */ /* 0x040fe400000006ff */
[----:B------:R-:W-:Y:S02]  /*7e80*/  LOP3.LUT R28, R31, 0xffff0000, RZ, 0xc0, !PT ;  /* 0xffff00001f1c7812 */ /* 0x000fe400078ec0ff */
[C---:B------:R-:W-:Y:S02]  /*7e90*/  SHF.L.U32 R29, R36.reuse, 0x10, RZ ;  /* 0x00000010241d7819 */ /* 0x040fe400000006ff */
[----:B------:R-:W-:Y:S02]  /*7ea0*/  LOP3.LUT R30, R36, 0xffff0000, RZ, 0xc0, !PT ;  /* 0xffff0000241e7812 */ /* 0x000fe400078ec0ff */
[C---:B------:R-:W-:Y:S02]  /*7eb0*/  SHF.L.U32 R31, R37.reuse, 0x10, RZ ;  /* 0x00000010251f7819 */ /* 0x040fe400000006ff */
[----:B------:R-:W-:Y:S01]  /*7ec0*/  LOP3.LUT R32, R37, 0xffff0000, RZ, 0xc0, !PT ;  /* 0xffff000025207812 */ /* 0x000fe200078ec0ff */
[----:B------:R-:W-:Y:S01]  /*7ed0*/  UIADD3 UR4, UPT, UPT, UR4, 0xc0, URZ ;  /* 0x000000c004047890 */ /* 0x000fe2000fffe0ff */
[C---:B------:R-:W-:Y:S02]  /*7ee0*/  SHF.L.U32 R33, R38.reuse, 0x10, RZ ;  /* 0x0000001026217819 */ /* 0x040fe400000006ff */
[----:B------:R-:W-:Y:S02]  /*7ef0*/  LOP3.LUT R34, R38, 0xffff0000, RZ, 0xc0, !PT ;  /* 0xffff000026227812 */ /* 0x000fe400078ec0ff */
[C---:B------:R-:W-:Y:S02]  /*7f00*/  SHF.L.U32 R35, R39.reuse, 0x10, RZ ;  /* 0x0000001027237819 */ /* 0x040fe400000006ff */
[----:B------:R-:W-:Y:S01]  /*7f10*/  LOP3.LUT R36, R39, 0xffff0000, RZ, 0xc0, !PT ;  /* 0xffff000027247812 */ /* 0x000fe200078ec0ff */
[C---:B-1----:R-:W-:Y:S01]  /*7f20*/  FMUL R4, R24.reuse, R4 ;  /* 0x0000000418047220 */ /* 0x042fe20000400000 */
[----:B---3--:R-:W-:Y:S01]  /*7f30*/  UPRMT UR4, UR5, 0x654, UR4 ;  /* 0x0000065405047896 */ /* 0x008fe20008000004 */
[C---:B------:R-:W-:Y:S01]  /*7f40*/  FMUL R5, R24.reuse, R5 ;  /* 0x0000000518057220 */ /* 0x040fe20000400000 */
[C---:B------:R-:W-:Y:S01]  /*7f50*/  FMUL R6, R24.reuse, R6 ;  /* 0x0000000618067220 */ /* 0x040fe20000400000 */
[C---:B------:R-:W-:Y:S01]  /*7f60*/  FFMA R4, R27.reuse, R0, R4 ;  /* 0x000000001b047223 */ /* 0x040fe20000000004 */
[C---:B------:R-:W-:Y:S01]  /*7f70*/  FMUL R7, R24.reuse, R7 ;  /* 0x0000000718077220 */ /* 0x040fe20000400000 */
[C---:B------:R-:W-:Y:S01]  /*7f80*/  FFMA R5, R27.reuse, R2, R5 ;  /* 0x000000021b057223 */ /* 0x040fe20000000005 */
[C---:B------:R-:W-:Y:S01]  /*7f90*/  FFMA R6, R27.reuse, R3, R6 ;  /* 0x000000031b067223 */ /* 0x040fe20000000006 */
[C---:B------:R-:W-:Y:S01]  /*7fa0*/  FMUL R8, R24.reuse, R8 ;  /* 0x0000000818087220 */ /* 0x040fe20000400000 */
[----:B------:R-:W-:Y:S01]  /*7fb0*/  FFMA R7, R27, R20, R7 ;  /* 0x000000141b077223 */ /* 0x000fe20000000007 */
[----:B------:R-:W-:Y:S01]  /*7fc0*/  SYNCS.ARRIVE.TRANS64.RED.A1T0 RZ, [UR4], RZ ;  /* 0x000000ffffff79a7 */ /* 0x000fe20008100404 */
[----:B------:R-:W-:Y:S01]  /*7fd0*/  F2FP.BF16.F32.PACK_AB R4, R5, R4 ;  /* 0x000000040504723e */ /* 0x000fe200000010ff */
[----:B------:R-:W-:Y:S01]  /*7fe0*/  FFMA R8, R27, R21, R8 ;  /* 0x000000151b087223 */ /* 0x000fe20000000008 */
[C---:B------:R-:W-:Y:S01]  /*7ff0*/  FMUL R9, R24.reuse, R9 ;  /* 0x0000000918097220 */ /* 0x040fe20000400000 */
[----:B------:R-:W-:Y:S01]  /*8000*/  F2FP.BF16.F32.PACK_AB R5, R7, R6 ;  /* 0x000000060705723e */ /* 0x000fe200000010ff */
[C---:B------:R-:W-:Y:S01]  /*8010*/  FMUL R0, R24.reuse, R10 ;  /* 0x0000000a18007220 */ /* 0x040fe20000400000 */
[C---:B------:R-:W-:Y:S01]  /*8020*/  FMUL R2, R24.reuse, R11 ;  /* 0x0000000b18027220 */ /* 0x040fe20000400000 */
[C---:B------:R-:W-:Y:S01]  /*8030*/  FMUL R3, R24.reuse, R12 ;  /* 0x0000000c18037220 */ /* 0x040fe20000400000 */
[C---:B------:R-:W-:Y:S01]  /*8040*/  FFMA R9, R27.reuse, R25, R9 ;  /* 0x000000191b097223 */ /* 0x040fe20000000009 */
[C---:B------:R-:W-:Y:S01]  /*8050*/  FMUL R10, R24.reuse, R13 ;  /* 0x0000000d180a7220 */ /* 0x040fe20000400000 */
[C---:B------:R-:W-:Y:S01]  /*8060*/  FFMA R0, R27.reuse, R26, R0 ;  /* 0x0000001a1b007223 */ /* 0x040fe20000000000 */
[C---:B------:R-:W-:Y:S01]  /*8070*/  FMUL R11, R24.reuse, R14 ;  /* 0x0000000e180b7220 */ /* 0x040fe20000400000 */
[C---:B------:R-:W-:Y:S01]  /*8080*/  FFMA R2, R27.reuse, R28, R2 ;  /* 0x0000001c1b027223 */ /* 0x040fe20000000002 */
[C---:B------:R-:W-:Y:S01]  /*8090*/  FMUL R15, R24.reuse, R15 ;  /* 0x0000000f180f7220 */ /* 0x040fe20000400000 */
[C---:B------:R-:W-:Y:S01]  /*80a0*/  FMUL R12, R24.reuse, R16 ;  /* 0x00000010180c7220 */ /* 0x040fe20000400000 */
[C---:B------:R-:W-:Y:S01]  /*80b0*/  FFMA R3, R27.reuse, R29, R3 ;  /* 0x0000001d1b037223 */ /* 0x040fe20000000003 */
[C---:B------:R-:W-:Y:S01]  /*80c0*/  FMUL R13, R24.reuse, R17 ;  /* 0x00000011180d7220 */ /* 0x040fe20000400000 */
[C---:B------:R-:W-:Y:S01]  /*80d0*/  FFMA R10, R27.reuse, R30, R10 ;  /* 0x0000001e1b0a7223 */ /* 0x040fe2000000000a */
[C---:B------:R-:W-:Y:S01]  /*80e0*/  FMUL R14, R24.reuse, R18 ;  /* 0x00000012180e7220 */ /* 0x040fe20000400000 */
[C---:B------:R-:W-:Y:S01]  /*80f0*/  FFMA R11, R27.reuse, R31, R11 ;  /* 0x0000001f1b0b7223 */ /* 0x040fe2000000000b */
[C---:B------:R-:W-:Y:S01]  /*8100*/  FFMA R15, R27.reuse, R32, R15 ;  /* 0x000000201b0f7223 */ /* 0x040fe2000000000f */
[----:B------:R-:W-:Y:S01]  /*8110*/  FMUL R19, R24, R19 ;  /* 0x0000001318137220 */ /* 0x000fe20000400000 */
[C---:B------:R-:W-:Y:S01]  /*8120*/  FFMA R12, R27.reuse, R33, R12 ;  /* 0x000000211b0c7223 */ /* 0x040fe2000000000c */
[C---:B------:R-:W-:Y:S01]  /*8130*/  FFMA R13, R27.reuse, R34, R13 ;  /* 0x000000221b0d7223 */ /* 0x040fe2000000000d */
[C---:B------:R-:W-:Y:S01]  /*8140*/  FFMA R14, R27.reuse, R35, R14 ;  /* 0x000000231b0e7223 */ /* 0x040fe2000000000e */
[----:B------:R-:W-:Y:S01]  /*8150*/  FFMA R19, R27, R36, R19 ;  /* 0x000000241b137223 */ /* 0x000fe20000000013 */
[----:B------:R-:W-:Y:S02]  /*8160*/  F2FP.BF16.F32.PACK_AB R6, R9, R8 ;  /* 0x000000080906723e */ /* 0x000fe400000010ff */
        /* <DEDUP_REMOVED lines=25> */
.L_x_130:
[----:B------:R-:W-:Y:S05]  /*8300*/  BSYNC.RECONVERGENT B0 ;  /* 0x0000000000007941 */ /* 0x000fea0003800200 */
.L_x_129:
[----:B------:R-:W-:Y:S01]  /*8310*/  BAR.SYNC.DEFER_BLOCKING 0x1, 0x80 ;  /* 0x0042000000007b1d */ /* 0x000fe20000010000 */
[----:B------:R-:W-:Y:S01]  /*8320*/  UISETP.NE.AND UP0, UPT, UR47, -0x4, UPT ;  /* 0xfffffffc2f00788c */ /* 0x000fe2000bf05270 */
[----:B------:R-:W-:Y:S08]  /*8330*/  IADD3 R22, PT, PT, R22, 0x1, RZ ;  /* 0x0000000116167810 */ /* 0x000ff00007ffe0ff */
[----:B------:R-:W-:Y:S05]  /*8340*/  BRA.U !UP0, `(.L_x_131) ;  /* 0x0000000108247547 */ /* 0x000fea000b800000 */
[----:B------:R-:W-:Y:S01]  /*8350*/  ISETP.NE.AND P0, PT, R58, RZ, PT ;  /* 0x000000ff3a00720c */ /* 0x000fe20003f05270 */
[----:B------:R-:W-:Y:S01]  /*8360*/  IMAD.U32 R0, RZ, RZ, UR46 ;  /* 0x0000002eff007e24 */ /* 0x000fe2000f8e00ff */
[----:B------:R-:W-:Y:S04]  /*8370*/  UIADD3 UR4, UPT, UPT, UR46, 0x1, URZ ;  /* 0x000000012e047890 */ /* 0x000fe8000fffe0ff */
[----:B------:R-:W-:Y:S04]  /*8380*/  UISETP.NE.AND UP0, UPT, UR4, 0x4, UPT ;  /* 0x000000040400788c */ /* 0x000fe8000bf05270 */
[----:B------:R-:W-:Y:S03]  /*8390*/  USEL UR46, UR4, URZ, UP0 ;  /* 0x000000ff042e7287 */ /* 0x000fe60008000000 */
[----:B------:R-:W-:Y:S05]  /*83a0*/  @P0 LEA R0, R0, UR44, 0x3 ;  /* 0x0000002c00000c11 */ /* 0x000fea000f8e18ff */
[----:B------:R-:W-:Y:S05]  /*83b0*/  @P0 VIADD R0, R0, 0x50 ;  /* 0x0000005000000836 */ /* 0x000fea0000000000 */
[----:B------:R-:W-:Y:S04]  /*83c0*/  @P0 PRMT R0, R65, 0x654, R0 ;  /* 0x0000065441000816 */ /* 0x000fe80000000000 */
[----:B------:R3:W-:Y:S03]  /*83d0*/  @P0 SYNCS.ARRIVE.TRANS64.RED.A1T0 RZ, [R0+URZ], RZ ;  /* 0x000000ff00ff09a7 */ /* 0x0007e600081004ff */
.L_x_131:
[----:B------:R-:W-:Y:S01]  /*83e0*/  R2UR UR5, R47 ;  /* 0x000000002f0572ca */ /* 0x000fe200000e0000 */
[----:B------:R-:W-:Y:S01]  /*83f0*/  UISETP.NE.AND UP0, UPT, UR61, URZ, UPT ;  /* 0x000000ff3d00728c */ /* 0x000fe2000bf05270 */
[----:B------:R-:W-:Y:S01]  /*8400*/  R2UR UR4, R48 ;  /* 0x00000000300472ca */ /* 0x000fe200000e0000 */
[----:B------:R-:W-:Y:S01]  /*8410*/  UIADD3 UR47, UPT, UPT, UR47, 0x4, URZ ;  /* 0x000000042f2f7890 */ /* 0x000fe2000fffe0ff */
[----:B------:R-:W-:Y:S01]  /*8420*/  ISETP.NE.AND P0, PT, R52, 0x2, PT ;  /* 0x000000023400780c */ /* 0x000fe20003f05270 */
[----:B------:R-:W-:Y:S01]  /*8430*/  UMOV UR36, UR60 ;  /* 0x0000003c00247c82 */ /* 0x000fe20008000000 */
[----:B------:R-:W-:Y:S02]  /*8440*/  ISETP.NE.AND P1, PT, R22, 0x4, PT ;  /* 0x000000041600780c */ /* 0x000fe40003f25270 */
[----:B------:R-:W-:Y:S02]  /*8450*/  SEL R2, RZ, 0x1, P0 ;  /* 0x00000001ff027807 */ /* 0x000fe40000000000 */
[----:B---3--:R-:W-:Y:S02]  /*8460*/  SEL R0, RZ, 0x1, P1 ;  /* 0x00000001ff007807 */ /* 0x008fe40000800000 */
[----:B------:R-:W-:Y:S01]  /*8470*/  LOP3.LUT R53, R53, R2, RZ, 0x3c, !PT ;  /* 0x0000000235357212 */ /* 0x000fe200078e3cff */
[----:B------:R-:W-:Y:S01]  /*8480*/  UIADD3 UR20, UPT, UPT, UR37, UR5, URZ ;  /* 0x0000000525147290 */ /* 0x000fe2000fffe0ff */
[----:B------:R-:W-:Y:S01]  /*8490*/  LOP3.LUT R54, R54, R0, RZ, 0x3c, !PT ;  /* 0x0000000036367212 */ /* 0x000fe200078e3cff */
[----:B------:R-:W-:Y:S01]  /*84a0*/  UIADD3 UR16, UPT, UPT, UR38, UR4, URZ ;  /* 0x0000000426107290 */ /* 0x000fe2000fffe0ff */
[----:B------:R-:W-:Y:S02]  /*84b0*/  SEL R52, R52, RZ, P0 ;  /* 0x000000ff34347207 */ /* 0x000fe40000000000 */
[----:B------:R-:W-:Y:S01]  /*84c0*/  SEL R22, R22, RZ, P1 ;  /* 0x000000ff16167207 */ /* 0x000fe20000800000 */
[----:B------:R-:W-:Y:S08]  /*84d0*/  BRA.U UP0, `(.L_x_132) ;  /* 0xffffffcd00b07547 */ /* 0x000ff0000b83ffff */
[----:B------:R-:W-:-:S13]  /*84e0*/  R2UR UR4, R49 ;  /* 0x00000000310472ca */ /* 0x000fda00000e0000 */
[----:B------:R-:W-:-:S09]  /*84f0*/  UISETP.NE.AND UP0, UPT, UR4, URZ, UPT ;  /* 0x000000ff0400728c */ /* 0x000fd2000bf05270 */
[----:B------:R-:W-:Y:S05]  /*8500*/  BRA.U !UP0, `(.L_x_133) ;  /* 0x0000000108487547 */ /* 0x000fea000b800000 */
[----:B------:R-:W3:Y:S02]  /*8510*/  LDCU.64 UR4, c[0x0][0x890] ;  /* 0x00011200ff0477ac */ /* 0x000ee40008000a00 */
[----:B---3--:R-:W-:-:S04]  /*8520*/  UISETP.NE.U32.AND UP0, UPT, UR4, URZ, UPT ;  /* 0x000000ff0400728c */ /* 0x008fc8000bf05070 */
[----:B------:R-:W-:-:S09]  /*8530*/  UISETP.NE.AND.EX UP0, UPT, UR5, URZ, UPT, UP0 ;  /* 0x000000ff0500728c */ /* 0x000fd2000bf05300 */
[----:B------:R-:W-:Y:S05]  /*8540*/  BRA.U UP0, `(.L_x_134) ;  /* 0x00000001000c7547 */ /* 0x000fea000b800000 */
[----:B------:R-:W-:-:S13]  /*8550*/  FSETP.NEU.AND P0, PT, R27, RZ, PT ;  /* 0x000000ff1b00720b */ /* 0x000fda0003f0d000 */
[----:B------:R-:W-:Y:S05]  /*8560*/  @!P0 EXIT ;  /* 0x000000000000894d */ /* 0x000fea0003800000 */
[----:B------:R-:W-:Y:S05]  /*8570*/  BRA `(.L_x_133) ;  /* 0x00000000002c7947 */ /* 0x000fea0003800000 */
.L_x_134:
[----:B------:R-:W-:Y:S01]  /*8580*/  ISETP.NE.AND P0, PT, R51, RZ, PT ;  /* 0x000000ff3300720c */ /* 0x000fe20003f05270 */
[----:B------:R-:W-:-:S12]  /*8590*/  BSSY.RECONVERGENT B0, `(.L_x_133) ;  /* 0x0000009000007945 */ /* 0x000fd80003800200 */
[----:B------:R-:W-:Y:S05]  /*85a0*/  @P0 BRA `(.L_x_135) ;  /* 0x0000000000140947 */ /* 0x000fea0003800000 */
[----:B------:R-:W3:Y:S02]  /*85b0*/  LDCU.64 UR4, c[0x0][0x888] ;  /* 0x00011100ff0477ac */ /* 0x000ee40008000a00 */
[----:B---3--:R-:W-:-:S04]  /*85c0*/  ISETP.NE.U32.AND P0, PT, RZ, UR4, PT ;  /* 0x00000004ff007c0c */ /* 0x008fc8000bf05070 */
[----:B------:R-:W-:-:S13]  /*85d0*/  ISETP.NE.AND.EX P0, PT, RZ, UR5, PT, P0 ;  /* 0x00000005ff007c0c */ /* 0x000fda000bf05300 */
[----:B------:R-:W-:Y:S05]  /*85e0*/  @!P0 EXIT ;  /* 0x000000000000894d */ /* 0x000fea0003800000 */
[----:B------:R-:W-:Y:S05]  /*85f0*/  BRA `(.L_x_136) ;  /* 0x0000000000087947 */ /* 0x000fea0003800000 */
.L_x_135:
[----:B------:R-:W-:-:S13]  /*8600*/  FSETP.NEU.AND P0, PT, R27, RZ, PT ;  /* 0x000000ff1b00720b */ /* 0x000fda0003f0d000 */
[----:B------:R-:W-:Y:S05]  /*8610*/  @!P0 EXIT ;  /* 0x000000000000894d */ /* 0x000fea0003800000 */
.L_x_136:
[----:B------:R-:W-:Y:S05]  /*8620*/  BSYNC.RECONVERGENT B0 ;  /* 0x0000000000007941 */ /* 0x000fea0003800200 */
.L_x_133:
[----:B------:R-:W3:Y:S01]  /*8630*/  S2UR UR5, SR_CgaCtaId ;  /* 0x00000000000579c3 */ /* 0x000ee20000008800 */
[----:B------:R-:W-:Y:S01]  /*8640*/  ULEA UR4, UR46, UR44, 0x3 ;  /* 0x0000002c2e047291 */ /* 0x000fe2000f8e18ff */
[----:B------:R-:W-:-:S04]  /*8650*/  DEPBAR.LE SB0, 0x0 ;  /* 0x000080000000791a */ /* 0x000fc80000000000 */
[----:B------:R-:W-:-:S04]  /*8660*/  UIADD3 UR4, UPT, UPT, UR4, 0x50, URZ ;  /* 0x0000005004047890 */ /* 0x000fc8000fffe0ff */
[----:B---3--:R-:W-:-:S09]  /*8670*/  UPRMT UR4, UR5, 0x654, UR4 ;  /* 0x0000065405047896 */ /* 0x008fd20008000004 */
[----:B------:R-:W-:Y:S01]  /*8680*/  SYNCS.ARRIVE.TRANS64.RED.A1T0 RZ, [UR4], RZ ;  /* 0x000000ffffff79a7 */ /* 0x000fe20008100404 */
[----:B------:R-:W-:Y:S05]  /*8690*/  EXIT ;  /* 0x000000000000794d */ /* 0x000fea0003800000 */
.L_x_24:
[----:B-1----:R1:W3:Y:S02]  /*86a0*/  SYNCS.PHASECHK.TRANS64.TRYWAIT P0, [R0+URZ+0xf0], R2 ;  /* 0x0000f002000075a7 */ /* 0x0022e400080011ff */
[----:B---3--:R-:W-:Y:S05]  /*86b0*/  @!P0 NANOSLEEP.SYNCS 0x989680 ;  /* 0x009896800000895d */ /* 0x008fea0003900000 */
[----:B------:R-:W3:Y:S02]  /*86c0*/  @!P0 SYNCS.PHASECHK.TRANS64 P0, [R0+URZ+0xf0], R2 ;  /* 0x0000f002000085a7 */ /* 0x000ee400080010ff */
[----:B---3--:R-:W-:Y:S05]  /*86d0*/  @!P0 BRA `(.L_x_24) ;  /* 0xfffffffc00f08947 */ /* 0x008fea000383ffff */
[----:B------:R-:W-:Y:S05]  /*86e0*/  BRA `(.L_x_137) ;  /* 0xffffff9000d47947 */ /* 0x000fea000383ffff */
.L_x_27:
[----:B-1----:R-:W-:-:S07]  /*86f0*/  MOV R0, UR33 ;  /* 0x0000002100007c02 */ /* 0x002fce0008000f00 */
.L_x_138:
[----:B-1----:R1:W3:Y:S02]  /*8700*/  SYNCS.PHASECHK.TRANS64.TRYWAIT P0, [R0+URZ+0x18], R3 ;  /* 0x00001803000075a7 */ /* 0x0022e400080011ff */
[----:B---3--:R-:W-:Y:S05]  /*8710*/  @!P0 NANOSLEEP.SYNCS 0x989680 ;  /* 0x009896800000895d */ /* 0x008fea0003900000 */
[----:B------:R-:W3:Y:S02]  /*8720*/  @!P0 SYNCS.PHASECHK.TRANS64 P0, [R0+URZ+0x18], R3 ;  /* 0x00001803000085a7 */ /* 0x000ee400080010ff */
[----:B---3--:R-:W-:Y:S05]  /*8730*/  @!P0 BRA `(.L_x_138) ;  /* 0xfffffffc00f08947 */ /* 0x008fea000383ffff */
[----:B------:R-:W-:Y:S05]  /*8740*/  BRA `(.L_x_26) ;  /* 0xffffff9400187947 */ /* 0x000fea000383ffff */
.L_x_34:
[----:B-1----:R-:W-:-:S07]  /*8750*/  MOV R0, UR17 ;  /* 0x0000001100007c02 */ /* 0x002fce0008000f00 */
.L_x_139:
[----:B-1----:R1:W3:Y:S02]  /*8760*/  SYNCS.PHASECHK.TRANS64.TRYWAIT P0, [R0+URZ+0x18], R3 ;  /* 0x00001803000075a7 */ /* 0x0022e400080011ff */
[----:B---3--:R-:W-:Y:S05]  /*8770*/  @!P0 NANOSLEEP.SYNCS 0x989680 ;  /* 0x009896800000895d */ /* 0x008fea0003900000 */
[----:B------:R-:W3:Y:S02]  /*8780*/  @!P0 SYNCS.PHASECHK.TRANS64 P0, [R0+URZ+0x18], R3 ;  /* 0x00001803000085a7 */ /* 0x000ee400080010ff */
[----:B---3--:R-:W-:Y:S05]  /*8790*/  @!P0 BRA `(.L_x_139) ;  /* 0xfffffffc00f08947 */ /* 0x008fea000383ffff */
[----:B------:R-:W-:Y:S05]  /*87a0*/  BRA `(.L_x_33) ;  /* 0xffffff9400e07947 */ /* 0x000fea000383ffff */
.L_x_39:
[----:B-1----:R1:W3:Y:S02]  /*87b0*/  SYNCS.PHASECHK.TRANS64.TRYWAIT P0, [R3+URZ+0x80], R0 ;  /* 0x00008000030075a7 */ /* 0x0022e400080011ff */
[----:B---3--:R-:W-:Y:S05]  /*87c0*/  @!P0 NANOSLEEP.SYNCS 0x989680 ;  /* 0x009896800000895d */ /* 0x008fea0003900000 */
[----:B------:R-:W3:Y:S02]  /*87d0*/  @!P0 SYNCS.PHASECHK.TRANS64 P0, [R3+URZ+0x80], R0 ;  /* 0x00008000030085a7 */ /* 0x000ee400080010ff */
[----:B---3--:R-:W-:Y:S05]  /*87e0*/  @!P0 BRA `(.L_x_39) ;  /* 0xfffffffc00f08947 */ /* 0x008fea000383ffff */
[----:B------:R-:W-:Y:S05]  /*87f0*/  BRA `(.L_x_140) ;  /* 0xffffff9800807947 */ /* 0x000fea000383ffff */
.L_x_43:
[----:B------:R-:W-:-:S07]  /*8800*/  MOV R0, UR4 ;  /* 0x0000000400007c02 */ /* 0x000fce0008000f00 */
.L_x_141:
[----:B-1----:R1:W3:Y:S02]  /*8810*/  SYNCS.PHASECHK.TRANS64.TRYWAIT P0, [R0+URZ], R2 ;  /* 0x00000002000075a7 */ /* 0x0022e400080011ff */
[----:B---3--:R-:W-:Y:S05]  /*8820*/  @!P0 NANOSLEEP.SYNCS 0x989680 ;  /* 0x009896800000895d */ /* 0x008fea0003900000 */
[----:B------:R-:W3:Y:S02]  /*8830*/  @!P0 SYNCS.PHASECHK.TRANS64 P0, [R0+URZ], R2 ;  /* 0x00000002000085a7 */ /* 0x000ee400080010ff */
[----:B---3--:R-:W-:Y:S05]  /*8840*/  @!P0 BRA `(.L_x_141) ;  /* 0xfffffffc00f08947 */ /* 0x008fea000383ffff */
[----:B------:R-:W-:Y:S05]  /*8850*/  BRA `(.L_x_142) ;  /* 0xffffffa0002c7947 */ /* 0x000fea000383ffff */
.L_x_44:
[----:B------:R-:W-:-:S07]  /*8860*/  MOV R0, UR5 ;  /* 0x0000000500007c02 */ /* 0x000fce0008000f00 */
.L_x_143:
[----:B-1----:R1:W3:Y:S02]  /*8870*/  SYNCS.PHASECHK.TRANS64.TRYWAIT P0, [R0+URZ], R2 ;  /* 0x00000002000075a7 */ /* 0x0022e400080011ff */
[----:B---3--:R-:W-:Y:S05]  /*8880*/  @!P0 NANOSLEEP.SYNCS 0x989680 ;  /* 0x009896800000895d */ /* 0x008fea0003900000 */
[----:B------:R-:W3:Y:S02]  /*8890*/  @!P0 SYNCS.PHASECHK.TRANS64 P0, [R0+URZ], R2 ;  /* 0x00000002000085a7 */ /* 0x000ee400080010ff */
[----:B---3--:R-:W-:Y:S05]  /*88a0*/  @!P0 BRA `(.L_x_143) ;  /* 0xfffffffc00f08947 */ /* 0x008fea000383ffff */
[----:B------:R-:W-:Y:S05]  /*88b0*/  BRA `(.L_x_144) ;  /* 0xffffffa000387947 */ /* 0x000fea000383ffff */
.L_x_47:
[----:B--2---:R2:W3:Y:S02]  /*88c0*/  SYNCS.PHASECHK.TRANS64.TRYWAIT P0, [R2+URZ+0xe0], R4 ;  /* 0x0000e004020075a7 */ /* 0x0044e400080011ff */
[----:B---3--:R-:W-:Y:S05]  /*88d0*/  @!P0 NANOSLEEP.SYNCS 0x989680 ;  /* 0x009896800000895d */ /* 0x008fea0003900000 */
[----:B------:R-:W3:Y:S02]  /*88e0*/  @!P0 SYNCS.PHASECHK.TRANS64 P0, [R2+URZ+0xe0], R4 ;  /* 0x0000e004020085a7 */ /* 0x000ee400080010ff */
[----:B---3--:R-:W-:Y:S05]  /*88f0*/  @!P0 BRA `(.L_x_47) ;  /* 0xfffffffc00f08947 */ /* 0x008fea000383ffff */
[----:B------:R-:W-:Y:S05]  /*8900*/  BRA `(.L_x_145) ;  /* 0xffffffa0009c7947 */ /* 0x000fea000383ffff */
.L_x_48:
[----:B------:R-:W-:-:S07]  /*8910*/  MOV R2, UR4 ;  /* 0x0000000400027c02 */ /* 0x000fce0008000f00 */
.L_x_146:
[----:B--2---:R2:W3:Y:S02]  /*8920*/  SYNCS.PHASECHK.TRANS64.TRYWAIT P0, [R2+URZ+0x90], R5 ;  /* 0x00009005020075a7 */ /* 0x0044e400080011ff */
[----:B---3--:R-:W-:Y:S05]  /*8930*/  @!P0 NANOSLEEP.SYNCS 0x989680 ;  /* 0x009896800000895d */ /* 0x008fea0003900000 */
[----:B------:R-:W3:Y:S02]  /*8940*/  @!P0 SYNCS.PHASECHK.TRANS64 P0, [R2+URZ+0x90], R5 ;  /* 0x00009005020085a7 */ /* 0x000ee400080010ff */
[----:B---3--:R-:W-:Y:S05]  /*8950*/  @!P0 BRA `(.L_x_146) ;  /* 0xfffffffc00f08947 */ /* 0x008fea000383ffff */
[----:B------:R-:W-:Y:S05]  /*8960*/  BRA `(.L_x_147) ;  /* 0xffffffa000ac7947 */ /* 0x000fea000383ffff */
.L_x_49:
[----:B--2---:R2:W3:Y:S02]  /*8970*/  SYNCS.PHASECHK.TRANS64.TRYWAIT P1, [R2+URZ+0x80], R4 ;  /* 0x00008004020075a7 */ /* 0x0044e400080211ff */
[----:B---3--:R-:W-:Y:S05]  /*8980*/  @!P1 NANOSLEEP.SYNCS 0x989680 ;  /* 0x009896800000995d */ /* 0x008fea0003900000 */
[----:B------:R-:W3:Y:S02]  /*8990*/  @!P1 SYNCS.PHASECHK.TRANS64 P1, [R2+URZ+0x80], R4 ;  /* 0x00008004020095a7 */ /* 0x000ee400080210ff */
[----:B---3--:R-:W-:Y:S05]  /*89a0*/  @!P1 BRA `(.L_x_49) ;  /* 0xfffffffc00f09947 */ /* 0x008fea000383ffff */
[----:B------:R-:W-:Y:S05]  /*89b0*/  BRA `(.L_x_148) ;  /* 0xffffffa000dc7947 */ /* 0x000fea000383ffff */
.L_x_52:
[----:B------:R-:W-:-:S07]  /*89c0*/  MOV R0, UR4 ;  /* 0x0000000400007c02 */ /* 0x000fce0008000f00 */
.L_x_149:
[----:B--2---:R2:W3:Y:S02]  /*89d0*/  SYNCS.PHASECHK.TRANS64.TRYWAIT P0, [R0+URZ+0x90], R2 ;  /* 0x00009002000075a7 */ /* 0x0044e400080011ff */
[----:B---3--:R-:W-:Y:S05]  /*89e0*/  @!P0 NANOSLEEP.SYNCS 0x989680 ;  /* 0x009896800000895d */ /* 0x008fea0003900000 */
[----:B------:R-:W3:Y:S02]  /*89f0*/  @!P0 SYNCS.PHASECHK.TRANS64 P0, [R0+URZ+0x90], R2 ;  /* 0x00009002000085a7 */ /* 0x000ee400080010ff */
[----:B---3--:R-:W-:Y:S05]  /*8a00*/  @!P0 BRA `(.L_x_149) ;  /* 0xfffffffc00f08947 */ /* 0x008fea000383ffff */
[----:B------:R-:W-:Y:S05]  /*8a10*/  BRA `(.L_x_51) ;  /* 0xffffffa400307947 */ /* 0x000fea000383ffff */
.L_x_59:
[----:B-1----:R1:W2:Y:S02]  /*8a20*/  SYNCS.PHASECHK.TRANS64.TRYWAIT P1, [R0+URZ+0x80], R2 ;  /* 0x00008002000075a7 */ /* 0x0022a400080211ff */
[----:B--2---:R-:W-:Y:S05]  /*8a30*/  @!P1 NANOSLEEP.SYNCS 0x989680 ;  /* 0x009896800000995d */ /* 0x004fea0003900000 */
[----:B------:R-:W2:Y:S02]  /*8a40*/  @!P1 SYNCS.PHASECHK.TRANS64 P1, [R0+URZ+0x80], R2 ;  /* 0x00008002000095a7 */ /* 0x000ea400080210ff */
[----:B--2---:R-:W-:Y:S05]  /*8a50*/  @!P1 BRA `(.L_x_59) ;  /* 0xfffffffc00f09947 */ /* 0x004fea000383ffff */
[----:B------:R-:W-:Y:S05]  /*8a60*/  BRA `(.L_x_150) ;  /* 0xffffffa800a87947 */ /* 0x000fea000383ffff */
.L_x_60:
[----:B------:R-:W-:-:S07]  /*8a70*/  MOV R2, UR31 ;  /* 0x0000001f00027c02 */ /* 0x000fce0008000f00 */
.L_x_151:
[----:B-1----:R1:W2:Y:S02]  /*8a80*/  SYNCS.PHASECHK.TRANS64.TRYWAIT P0, [R2+URZ+0xc0], R0 ;  /* 0x0000c000020075a7 */ /* 0x0022a400080011ff */
[----:B--2---:R-:W-:Y:S05]  /*8a90*/  @!P0 NANOSLEEP.SYNCS 0x989680 ;  /* 0x009896800000895d */ /* 0x004fea0003900000 */
[----:B------:R-:W2:Y:S02]  /*8aa0*/  @!P0 SYNCS.PHASECHK.TRANS64 P0, [R2+URZ+0xc0], R0 ;  /* 0x0000c000020085a7 */ /* 0x000ea400080010ff */
[----:B--2---:R-:W-:Y:S05]  /*8ab0*/  @!P0 BRA `(.L_x_151) ;  /* 0xfffffffc00f08947 */ /* 0x004fea000383ffff */
[----:B------:R-:W-:Y:S05]  /*8ac0*/  BRA `(.L_x_152) ;  /* 0xffffffa800f87947 */ /* 0x000fea000383ffff */
.L_x_63:
[----:B------:R-:W-:Y:S07]  /*8ad0*/  MOV R0, UR5 ;  /* 0x0000000500007c02 */ /* 0x000fee0008000f00 */
.L_x_153:
[----:B-1----:R1:W2:Y:S02]  /*8ae0*/  SYNCS.PHASECHK.TRANS64.TRYWAIT P0, [R0+URZ], R2 ;  /* 0x00000002000075a7 */ /* 0x0022a400080011ff */
[----:B--2---:R-:W-:Y:S05]  /*8af0*/  @!P0 NANOSLEEP.SYNCS 0x989680 ;  /* 0x009896800000895d */ /* 0x004fea0003900000 */
[----:B------:R-:W2:Y:S02]  /*8b00*/  @!P0 SYNCS.PHASECHK.TRANS64 P0, [R0+URZ], R2 ;  /* 0x00000002000085a7 */ /* 0x000ea400080010ff */
[----:B--2---:R-:W-:Y:S05]  /*8b10*/  @!P0 BRA `(.L_x_153) ;  /* 0xfffffffc00f08947 */ /* 0x004fea000383ffff */
[----:B------:R-:W-:Y:S05]  /*8b20*/  BRA `(.L_x_62) ;  /* 0xffffffac00147947 */ /* 0x000fea000383ffff */
.L_x_66:
[----:B------:R-:W-:-:S07]  /*8b30*/  MOV R0, UR4 ;  /* 0x0000000400007c02 */ /* 0x000fce0008000f00 */
.L_x_154:
[----:B--2---:R2:W4:Y:S02]  /*8b40*/  SYNCS.PHASECHK.TRANS64.TRYWAIT P0, [R0+URZ], R2 ;  /* 0x00000002000075a7 */ /* 0x00452400080011ff */
[----:B----4-:R-:W-:Y:S05]  /*8b50*/  @!P0 NANOSLEEP.SYNCS 0x989680 ;  /* 0x009896800000895d */ /* 0x010fea0003900000 */
[----:B------:R-:W4:Y:S02]  /*8b60*/  @!P0 SYNCS.PHASECHK.TRANS64 P0, [R0+URZ], R2 ;  /* 0x00000002000085a7 */ /* 0x000f2400080010ff */
[----:B----4-:R-:W-:Y:S05]  /*8b70*/  @!P0 BRA `(.L_x_154) ;  /* 0xfffffffc00f08947 */ /* 0x010fea000383ffff */
[----:B------:R-:W-:Y:S05]  /*8b80*/  BRA `(.L_x_155) ;  /* 0xffffffac00f07947 */ /* 0x000fea000383ffff */
.L_x_67:
[----:B------:R-:W-:-:S07]  /*8b90*/  MOV R0, UR5 ;  /* 0x0000000500007c02 */ /* 0x000fce0008000f00 */
.L_x_156:
[----:B-1----:R1:W2:Y:S02]  /*8ba0*/  SYNCS.PHASECHK.TRANS64.TRYWAIT P0, [R0+URZ], R3 ;  /* 0x00000003000075a7 */ /* 0x0022a400080011ff */
[----:B--2---:R-:W-:Y:S05]  /*8bb0*/  @!P0 NANOSLEEP.SYNCS 0x989680 ;  /* 0x009896800000895d */ /* 0x004fea0003900000 */
[----:B------:R-:W2:Y:S02]  /*8bc0*/  @!P0 SYNCS.PHASECHK.TRANS64 P0, [R0+URZ], R3 ;  /* 0x00000003000085a7 */ /* 0x000ea400080010ff */
[----:B--2---:R-:W-:Y:S05]  /*8bd0*/  @!P0 BRA `(.L_x_156) ;  /* 0xfffffffc00f08947 */ /* 0x004fea000383ffff */
[----:B------:R-:W-:Y:S05]  /*8be0*/  BRA `(.L_x_157) ;  /* 0xffffffac00fc7947 */ /* 0x000fea000383ffff */
.L_x_68:
[----:B------:R-:W-:-:S07]  /*8bf0*/  MOV R0, UR5 ;  /* 0x0000000500007c02 */ /* 0x000fce0008000f00 */
.L_x_158:
[----:B-1----:R1:W2:Y:S02]  /*8c00*/  SYNCS.PHASECHK.TRANS64.TRYWAIT P0, [R0+URZ], R3 ;  /* 0x00000003000075a7 */ /* 0x0022a400080011ff */
[----:B--2---:R-:W-:Y:S05]  /*8c10*/  @!P0 NANOSLEEP.SYNCS 0x989680 ;  /* 0x009896800000895d */ /* 0x004fea0003900000 */
[----:B------:R-:W2:Y:S02]  /*8c20*/  @!P0 SYNCS.PHASECHK.TRANS64 P0, [R0+URZ], R3 ;  /* 0x00000003000085a7 */ /* 0x000ea400080010ff */
[----:B--2---:R-:W-:Y:S05]  /*8c30*/  @!P0 BRA `(.L_x_158) ;  /* 0xfffffffc00f08947 */ /* 0x004fea000383ffff */
[----:B------:R-:W-:Y:S05]  /*8c40*/  BRA `(.L_x_159) ;  /* 0xffffffb000087947 */ /* 0x000fea000383ffff */
.L_x_69:
[----:B-1----:R-:W-:-:S07]  /*8c50*/  MOV R0, UR4 ;  /* 0x0000000400007c02 */ /* 0x002fce0008000f00 */
.L_x_160:
[----:B-1----:R1:W2:Y:S02]  /*8c60*/  SYNCS.PHASECHK.TRANS64.TRYWAIT P0, [R0+URZ], R2 ;  /* 0x00000002000075a7 */ /* 0x0022a400080011ff */
[----:B--2---:R-:W-:Y:S05]  /*8c70*/  @!P0 NANOSLEEP.SYNCS 0x989680 ;  /* 0x009896800000895d */ /* 0x004fea0003900000 */
[----:B------:R-:W2:Y:S02]  /*8c80*/  @!P0 SYNCS.PHASECHK.TRANS64 P0, [R0+URZ], R2 ;  /* 0x00000002000085a7 */ /* 0x000ea400080010ff */
[----:B--2---:R-:W-:Y:S05]  /*8c90*/  @!P0 BRA `(.L_x_160) ;  /* 0xfffffffc00f08947 */ /* 0x004fea000383ffff */
[----:B------:R-:W-:Y:S05]  /*8ca0*/  BRA `(.L_x_161) ;  /* 0xffffffb000147947 */ /* 0x000fea000383ffff */
.L_x_74:
[----:B--2---:R2:W3:Y:S02]  /*8cb0*/  SYNCS.PHASECHK.TRANS64.TRYWAIT P0, [R12+URZ+0x80], R0 ;  /* 0x000080000c0075a7 */ /* 0x0044e400080011ff */
[----:B---3--:R-:W-:Y:S05]  /*8cc0*/  @!P0 NANOSLEEP.SYNCS 0x989680 ;  /* 0x009896800000895d */ /* 0x008fea0003900000 */
[----:B------:R-:W3:Y:S02]  /*8cd0*/  @!P0 SYNCS.PHASECHK.TRANS64 P0, [R12+URZ+0x80], R0 ;  /* 0x000080000c0085a7 */ /* 0x000ee400080010ff */
[----:B---3--:R-:W-:Y:S05]  /*8ce0*/  @!P0 BRA `(.L_x_74) ;  /* 0xfffffffc00f08947 */ /* 0x008fea000383ffff */
[----:B------:R-:W-:Y:S05]  /*8cf0*/  BRA `(.L_x_162) ;  /* 0xffffffb400447947 */ /* 0x000fea000383ffff */
.L_x_77:
[----:B--2---:R-:W-:Y:S07]  /*8d00*/  MOV R0, UR21 ;  /* 0x0000001500007c02 */ /* 0x004fee0008000f00 */
.L_x_163:
[----:B--2---:R2:W3:Y:S02]  /*8d10*/  SYNCS.PHASECHK.TRANS64.TRYWAIT P2, [R0+URZ+0x78], R6 ;  /* 0x00007806000075a7 */ /* 0x0044e400080411ff */
[----:B---3--:R-:W-:Y:S05]  /*8d20*/  @!P2 NANOSLEEP.SYNCS 0x989680 ;  /* 0x009896800000a95d */ /* 0x008fea0003900000 */
[----:B------:R-:W3:Y:S02]  /*8d30*/  @!P2 SYNCS.PHASECHK.TRANS64 P2, [R0+URZ+0x78], R6 ;  /* 0x000078060000a5a7 */ /* 0x000ee400080410ff */
[----:B---3--:R-:W-:Y:S05]  /*8d40*/  @!P2 BRA `(.L_x_163) ;  /* 0xfffffffc00f0a947 */ /* 0x008fea000383ffff */
[----:B------:R-:W-:Y:S05]  /*8d50*/  BRA `(.L_x_76) ;  /* 0xffffffb800ac7947 */ /* 0x000fea000383ffff */
.L_x_80:
[----:B------:R-:W-:Y:S07]  /*8d60*/  MOV R0, UR21 ;  /* 0x0000001500007c02 */ /* 0x000fee0008000f00 */
.L_x_164:
[----:B--2---:R2:W3:Y:S02]  /*8d70*/  SYNCS.PHASECHK.TRANS64.TRYWAIT P0, [R0+URZ+0x50], R9 ;  /* 0x00005009000075a7 */ /* 0x0044e400080011ff */
[----:B---3--:R-:W-:Y:S05]  /*8d80*/  @!P0 NANOSLEEP.SYNCS 0x989680 ;  /* 0x009896800000895d */ /* 0x008fea0003900000 */
[----:B------:R-:W3:Y:S02]  /*8d90*/  @!P0 SYNCS.PHASECHK.TRANS64 P0, [R0+URZ+0x50], R9 ;  /* 0x00005009000085a7 */ /* 0x000ee400080010ff */
[----:B---3--:R-:W-:Y:S05]  /*8da0*/  @!P0 BRA `(.L_x_164) ;  /* 0xfffffffc00f08947 */ /* 0x008fea000383ffff */
[----:B------:R-:W-:Y:S05]  /*8db0*/  BRA `(.L_x_165) ;  /* 0xffffffbc00087947 */ /* 0x000fea000383ffff */
.L_x_81:
[----:B------:R-:W-:Y:S07]  /*8dc0*/  MOV R0, UR21 ;  /* 0x0000001500007c02 */ /* 0x000fee0008000f00 */
.L_x_166:
[----:B--2---:R2:W3:Y:S02]  /*8dd0*/  SYNCS.PHASECHK.TRANS64.TRYWAIT P0, [R0+URZ+0x58], R9 ;  /* 0x00005809000075a7 */ /* 0x0044e400080011ff */
[----:B---3--:R-:W-:Y:S05]  /*8de0*/  @!P0 NANOSLEEP.SYNCS 0x989680 ;  /* 0x009896800000895d */ /* 0x008fea0003900000 */
[----:B------:R-:W3:Y:S02]  /*8df0*/  @!P0 SYNCS.PHASECHK.TRANS64 P0, [R0+URZ+0x58], R9 ;  /* 0x00005809000085a7 */ /* 0x000ee400080010ff */
[----:B---3--:R-:W-:Y:S05]  /*8e00*/  @!P0 BRA `(.L_x_166) ;  /* 0xfffffffc00f08947 */ /* 0x008fea000383ffff */
[----:B------:R-:W-:Y:S05]  /*8e10*/  BRA `(.L_x_167) ;  /* 0xffffffbc00407947 */ /* 0x000fea000383ffff */
.L_x_82:
[----:B------:R-:W-:Y:S07]  /*8e20*/  MOV R0, UR21 ;  /* 0x0000001500007c02 */ /* 0x000fee0008000f00 */
.L_x_168:
[----:B--2---:R2:W3:Y:S02]  /*8e30*/  SYNCS.PHASECHK.TRANS64.TRYWAIT P0, [R0+URZ+0x60], R9 ;  /* 0x00006009000075a7 */ /* 0x0044e400080011ff */
[----:B---3--:R-:W-:Y:S05]  /*8e40*/  @!P0 NANOSLEEP.SYNCS 0x989680 ;  /* 0x009896800000895d */ /* 0x008fea0003900000 */
[----:B------:R-:W3:Y:S02]  /*8e50*/  @!P0 SYNCS.PHASECHK.TRANS64 P0, [R0+URZ+0x60], R9 ;  /* 0x00006009000085a7 */ /* 0x000ee400080010ff */
[----:B---3--:R-:W-:Y:S05]  /*8e60*/  @!P0 BRA `(.L_x_168) ;  /* 0xfffffffc00f08947 */ /* 0x008fea000383ffff */
[----:B------:R-:W-:Y:S05]  /*8e70*/  BRA `(.L_x_169) ;  /* 0xffffffbc00847947 */ /* 0x000fea000383ffff */
.L_x_83:
[----:B------:R-:W-:Y:S07]  /*8e80*/  MOV R0, UR21 ;  /* 0x0000001500007c02 */ /* 0x000fee0008000f00 */
.L_x_170:
[----:B--2---:R2:W3:Y:S02]  /*8e90*/  SYNCS.PHASECHK.TRANS64.TRYWAIT P0, [R0+URZ+0x68], R9 ;  /* 0x00006809000075a7 */ /* 0x0044e400080011ff */
[----:B---3--:R-:W-:Y:S05]  /*8ea0*/  @!P0 NANOSLEEP.SYNCS 0x989680 ;  /* 0x009896800000895d */ /* 0x008fea0003900000 */
[----:B------:R-:W3:Y:S02]  /*8eb0*/  @!P0 SYNCS.PHASECHK.TRANS64 P0, [R0+URZ+0x68], R9 ;  /* 0x00006809000085a7 */ /* 0x000ee400080010ff */
[----:B---3--:R-:W-:Y:S05]  /*8ec0*/  @!P0 BRA `(.L_x_170) ;  /* 0xfffffffc00f08947 */ /* 0x008fea000383ffff */
[----:B------:R-:W-:Y:S05]  /*8ed0*/  BRA `(.L_x_171) ;  /* 0xffffffbc00c47947 */ /* 0x000fea000383ffff */
.L_x_85:
[----:B------:R-:W-:-:S07]  /*8ee0*/  MOV R0, UR21 ;  /* 0x0000001500007c02 */ /* 0x000fce0008000f00 */
.L_x_172:
[----:B---3--:R3:W4:Y:S02]  /*8ef0*/  SYNCS.PHASECHK.TRANS64.TRYWAIT P0, [R0+URZ+0x50], R2 ;  /* 0x00005002000075a7 */ /* 0x00872400080011ff */
[----:B----4-:R-:W-:Y:S05]  /*8f00*/  @!P0 NANOSLEEP.SYNCS 0x989680 ;  /* 0x009896800000895d */ /* 0x010fea0003900000 */
[----:B------:R-:W4:Y:S02]  /*8f10*/  @!P0 SYNCS.PHASECHK.TRANS64 P0, [R0+URZ+0x50], R2 ;  /* 0x00005002000085a7 */ /* 0x000f2400080010ff */
[----:B----4-:R-:W-:Y:S05]  /*8f20*/  @!P0 BRA `(.L_x_172) ;  /* 0xfffffffc00f08947 */ /* 0x010fea000383ffff */
[----:B------:R-:W-:Y:S05]  /*8f30*/  BRA `(.L_x_173) ;  /* 0xffffffc0003c7947 */ /* 0x000fea000383ffff */
.L_x_86:
[----:B---3--:R-:W-:-:S07]  /*8f40*/  MOV R0, UR21 ;  /* 0x0000001500007c02 */ /* 0x008fce0008000f00 */
.L_x_174:
[----:B---3--:R3:W4:Y:S02]  /*8f50*/  SYNCS.PHASECHK.TRANS64.TRYWAIT P0, [R0+URZ+0x58], R2 ;  /* 0x00005802000075a7 */ /* 0x00872400080011ff */
[----:B----4-:R-:W-:Y:S05]  /*8f60*/  @!P0 NANOSLEEP.SYNCS 0x989680 ;  /* 0x009896800000895d */ /* 0x010fea0003900000 */
[----:B------:R-:W4:Y:S02]  /*8f70*/  @!P0 SYNCS.PHASECHK.TRANS64 P0, [R0+URZ+0x58], R2 ;  /* 0x00005802000085a7 */ /* 0x000f2400080010ff */
[----:B----4-:R-:W-:Y:S05]  /*8f80*/  @!P0 BRA `(.L_x_174) ;  /* 0xfffffffc00f08947 */ /* 0x010fea000383ffff */
[----:B------:R-:W-:Y:S05]  /*8f90*/  BRA `(.L_x_175) ;  /* 0xffffffc0002c7947 */ /* 0x000fea000383ffff */
.L_x_87:
[----:B---3--:R-:W-:-:S07]  /*8fa0*/  MOV R0, UR21 ;  /* 0x0000001500007c02 */ /* 0x008fce0008000f00 */
.L_x_176:
[----:B---3--:R3:W4:Y:S02]  /*8fb0*/  SYNCS.PHASECHK.TRANS64.TRYWAIT P0, [R0+URZ+0x60], R2 ;  /* 0x00006002000075a7 */ /* 0x00872400080011ff */
[----:B----4-:R-:W-:Y:S05]  /*8fc0*/  @!P0 NANOSLEEP.SYNCS 0x989680 ;  /* 0x009896800000895d */ /* 0x010fea0003900000 */
[----:B------:R-:W4:Y:S02]  /*8fd0*/  @!P0 SYNCS.PHASECHK.TRANS64 P0, [R0+URZ+0x60], R2 ;  /* 0x00006002000085a7 */ /* 0x000f2400080010ff */
[----:B----4-:R-:W-:Y:S05]  /*8fe0*/  @!P0 BRA `(.L_x_176) ;  /* 0xfffffffc00f08947 */ /* 0x010fea000383ffff */
[----:B------:R-:W-:Y:S05]  /*8ff0*/  BRA `(.L_x_177) ;  /* 0xffffffc0001c7947 */ /* 0x000fea000383ffff */
.L_x_89:
[----:B-1----:R1:W2:Y:S02]  /*9000*/  SYNCS.PHASECHK.TRANS64.TRYWAIT P0, [R3+URZ+0x80], R0 ;  /* 0x00008000030075a7 */ /* 0x0022a400080011ff */
[----:B--2---:R-:W-:Y:S05]  /*9010*/  @!P0 NANOSLEEP.SYNCS 0x989680 ;  /* 0x009896800000895d */ /* 0x004fea0003900000 */
[----:B------:R-:W2:Y:S02]  /*9020*/  @!P0 SYNCS.PHASECHK.TRANS64 P0, [R3+URZ+0x80], R0 ;  /* 0x00008000030085a7 */ /* 0x000ea400080010ff */
[----:B--2---:R-:W-:Y:S05]  /*9030*/  @!P0 BRA `(.L_x_89) ;  /* 0xfffffffc00f08947 */ /* 0x004fea000383ffff */
[----:B------:R-:W-:Y:S05]  /*9040*/  BRA `(.L_x_178) ;  /* 0xffffffc000e87947 */ /* 0x000fea000383ffff */
.L_x_100:
[----:B-1----:R-:W-:Y:S04]  /*9050*/  MOV R0, UR44 ;  /* 0x0000002c00007c02 */ /* 0x002fe80008000f00 */
[----:B------:R1:W2:Y:S03]  /*9060*/  SYNCS.PHASECHK.TRANS64.TRYWAIT P1, [R0+URZ+0x30], R3 ;  /* 0x00003003000075a7 */ /* 0x0002a600080211ff */
[----:B--2---:R-:W-:Y:S05]  /*9070*/  @!P1 NANOSLEEP.SYNCS 0x989680 ;  /* 0x009896800000995d */ /* 0x004fea0003900000 */
[----:B------:R-:W2:Y:S02]  /*9080*/  @!P1 SYNCS.PHASECHK.TRANS64 P1, [R0+URZ+0x30], R3 ;  /* 0x00003003000095a7 */ /* 0x000ea400080210ff */
[----:B--2---:R-:W-:Y:S05]  /*9090*/  @!P1 BRA `(.L_x_100) ;  /* 0xfffffffc00ec9947 */ /* 0x004fea000383ffff */
[----:B------:R-:W-:Y:S05]  /*90a0*/  BRA `(.L_x_99) ;  /* 0xffffffd0004c7947 */ /* 0x000fea000383ffff */
.L_x_102:
[----:B-1----:R1:W3:Y:S02]  /*90b0*/  SYNCS.PHASECHK.TRANS64.TRYWAIT P0, [R26+URZ+0xa0], R2 ;  /* 0x0000a0021a0075a7 */ /* 0x0022e400080011ff */
[----:B---3--:R-:W-:Y:S05]  /*90c0*/  @!P0 NANOSLEEP.SYNCS 0x989680 ;  /* 0x009896800000895d */ /* 0x008fea0003900000 */
[----:B------:R-:W3:Y:S02]  /*90d0*/  @!P0 SYNCS.PHASECHK.TRANS64 P0, [R26+URZ+0xa0], R2 ;  /* 0x0000a0021a0085a7 */ /* 0x000ee400080010ff */
[----:B---3--:R-:W-:Y:S05]  /*90e0*/  @!P0 BRA `(.L_x_102) ;  /* 0xfffffffc00f08947 */ /* 0x008fea000383ffff */
[----:B------:R-:W-:Y:S05]  /*90f0*/  BRA `(.L_x_101) ;  /* 0xffffffd000707947 */ /* 0x000fea000383ffff */
.L_x_111:
[----:B---3--:R3:W4:Y:S02]  /*9100*/  SYNCS.PHASECHK.TRANS64.TRYWAIT P0, [R4+URZ+0x30], R0 ;  /* 0x00003000040075a7 */ /* 0x00872400080011ff */
[----:B----4-:R-:W-:Y:S05]  /*9110*/  @!P0 NANOSLEEP.SYNCS 0x989680 ;  /* 0x009896800000895d */ /* 0x010fea0003900000 */
[----:B------:R-:W4:Y:S02]  /*9120*/  @!P0 SYNCS.PHASECHK.TRANS64 P0, [R4+URZ+0x30], R0 ;  /* 0x00003000040085a7 */ /* 0x000f2400080010ff */
[----:B----4-:R-:W-:Y:S05]  /*9130*/  @!P0 BRA `(.L_x_111) ;  /* 0xfffffffc00f08947 */ /* 0x010fea000383ffff */
[----:B------:R-:W-:Y:S05]  /*9140*/  BRA `(.L_x_110) ;  /* 0xffffffd8005c7947 */ /* 0x000fea000383ffff */
.L_x_119:
[----:B-1----:R1:W4:Y:S02]  /*9150*/  SYNCS.PHASECHK.TRANS64.TRYWAIT P0, [R2+URZ+0x30], R4 ;  /* 0x00003004020075a7 */ /* 0x00232400080011ff */
[----:B----4-:R-:W-:Y:S05]  /*9160*/  @!P0 NANOSLEEP.SYNCS 0x989680 ;  /* 0x009896800000895d */ /* 0x010fea0003900000 */
[----:B------:R-:W4:Y:S02]  /*9170*/  @!P0 SYNCS.PHASECHK.TRANS64 P0, [R2+URZ+0x30], R4 ;  /* 0x00003004020085a7 */ /* 0x000f2400080010ff */
[----:B----4-:R-:W-:Y:S05]  /*9180*/  @!P0 BRA `(.L_x_119) ;  /* 0xfffffffc00f08947 */ /* 0x010fea000383ffff */
[----:B------:R-:W-:Y:S05]  /*9190*/  BRA `(.L_x_118) ;  /* 0xffffffe0006c7947 */ /* 0x000fea000383ffff */
.L_x_127:
[----:B---3--:R3:W4:Y:S02]  /*91a0*/  SYNCS.PHASECHK.TRANS64.TRYWAIT P0, [R3+URZ+0x30], R0 ;  /* 0x00003000030075a7 */ /* 0x00872400080011ff */
[----:B----4-:R-:W-:Y:S05]  /*91b0*/  @!P0 NANOSLEEP.SYNCS 0x989680 ;  /* 0x009896800000895d */ /* 0x010fea0003900000 */
[----:B------:R-:W4:Y:S02]  /*91c0*/  @!P0 SYNCS.PHASECHK.TRANS64 P0, [R3+URZ+0x30], R0 ;  /* 0x00003000030085a7 */ /* 0x000f2400080010ff */
[----:B----4-:R-:W-:Y:S05]  /*91d0*/  @!P0 BRA `(.L_x_127) ;  /* 0xfffffffc00f08947 */ /* 0x010fea000383ffff */
[----:B------:R-:W-:Y:S05]  /*91e0*/  BRA `(.L_x_126) ;  /* 0xffffffe800787947 */ /* 0x000fea000383ffff */
        .weak           $__internal_0_$__cuda_sm10x_tcgen05_guardrail_trap_col_being_dealloced_not_returned_by_alloc
        .type           $__internal_0_$__cuda_sm10x_tcgen05_guardrail_trap_col_being_dealloced_not_returned_by_alloc,@function
        .size           $__internal_0_$__cuda_sm10x_tcgen05_guardrail_trap_col_being_dealloced_not_returned_by_alloc,($__internal_1_$__cuda_sm10x_tcgen05_guardrail_trap_phase_invalid_during_alloc - $__internal_0_$__cuda_sm10x_tcgen05_guardrail_trap_col_being_dealloced_not_returned_by_alloc)
$__internal_0_$__cuda_sm10x_tcgen05_guardrail_trap_col_being_dealloced_not_returned_by_alloc:
[----:B------:R-:W-:Y:S05]  /*91f0*/  BPT.TRAP 0x1 ;  /* 0x000000040000795c */ /* 0x000fea0000300000 */
[----:B------:R-:W-:-:S04]  /*9200*/  HFMA2 R3, -RZ, RZ, 0, 0 ;  /* 0x00000000ff037431 */ /* 0x000fc800000001ff */
[----:B------:R-:W-:Y:S05]  /*9210*/  RET.REL.NODEC R2 `(_ZN7cutlass13device_kernelINS_4gemm6kernel13GemmUniversalIN4cute5tupleIJiiiiEEENS1_10collective13CollectiveMmaINS1_35MainloopSm100TmaUmmaWarpSpecializedILi3ELi2ELi4ENS5_IJNS4_1CILi2EEESB_NSA_ILi1EEEEEEEENS5_IJNSA_ILi64EEENSA_ILi128EEESF_EEENS_10bfloat16_tENS5_IJlSC_lEEESI_SJ_NS4_8TiledMMAINS4_8MMA_AtomIJNS4_20SM100_MMA_F16BF16_SSISI_SI_fLi64ELi128ELNS4_4UMMA5MajorE0ELSO_0ELNSN_7ScaleInE0ELSP_0EEEEEENS4_6LayoutINS5_IJSC_SC_SC_EEENS5_IJNSA_ILi0EEESU_SU_EEEEENS5_IJNS4_10UnderscoreESX_SX_EEEEENS4_23SM90_TMA_LOAD_MULTICASTENS4_14ComposedLayoutINS4_7SwizzleILi3ELi4ELi3EEENS4_18smem_ptr_flag_bitsILi16EEENSS_INS5_IJNSA_ILi8EEESF_EEENS5_IJSF_SC_EEEEEEEvNS4_8identityES10_S1A_vS1B_EENS_8epilogue10collective18CollectiveEpilogueINS1D_23Sm100TmaWarpSpecializedILi4ELi2ELi16ELb1ELb0EEEJSH_NS5_IJNSS_ISF_SC_EENSS_INSA_ILi32EEESC_EEEEESI_SJ_SI_SJ_NS1D_6fusion15FusionCallbacksIS1H_NS1M_17LinearCombinationISI_fSI_fLNS_15FloatRoundStyleE2EEESH_S1L_JEEENS4_5SM1004TMEM4LOAD26SM100_TMEM_LOAD_16dp256b4xENS4_13SM90_TMA_LOADENS11_INS12_ILi2ELi4ELi3EEES15_NSS_INS5_IJS16_S1J_EEENS5_IJS1J_SC_EEEEEEENS4_17SM75_U32x4_LDSM_NENS4_14SM90_TMA_STOREES21_NS4_17SM90_U32x4_STSM_NENS4_39AutoVectorizingCopyWithAssumedAlignmentILi128EEEEEEvvEEEEvNT_6ParamsE) ;  /* 0xffffff6c02787950 */ /* 0x000fea0003c3ffff */
        .weak           $__internal_1_$__cuda_sm10x_tcgen05_guardrail_trap_phase_invalid_during_alloc
        .type           $__internal_1_$__cuda_sm10x_tcgen05_guardrail_trap_phase_invalid_during_alloc,@function
        .size           $__internal_1_$__cuda_sm10x_tcgen05_guardrail_trap_phase_invalid_during_alloc,($__internal_2_$__cuda_sm10x_tcgen05_guardrail_trap_unallocated_columns_being_dealloced - $__internal_1_$__cuda_sm10x_tcgen05_guardrail_trap_phase_invalid_during_alloc)
$__internal_1_$__cuda_sm10x_tcgen05_guardrail_trap_phase_invalid_during_alloc:
[----:B------:R-:W-:Y:S05]  /*9220*/  BPT.TRAP 0x1 ;  /* 0x000000040000795c */ /* 0x000fea0000300000 */
[----:B------:R-:W-:-:S04]  /*9230*/  MOV R5, 0x0 ;  /* 0x0000000000057802 */ /* 0x000fc80000000f00 */
[----:B------:R-:W-:Y:S05]  /*9240*/  RET.REL.NODEC R4 `(_ZN7cutlass13device_kernelINS_4gemm6kernel13GemmUniversalIN4cute5tupleIJiiiiEEENS1_10collective13CollectiveMmaINS1_35MainloopSm100TmaUmmaWarpSpecializedILi3ELi2ELi4ENS5_IJNS4_1CILi2EEESB_NSA_ILi1EEEEEEEENS5_IJNSA_ILi64EEENSA_ILi128EEESF_EEENS_10bfloat16_tENS5_IJlSC_lEEESI_SJ_NS4_8TiledMMAINS4_8MMA_AtomIJNS4_20SM100_MMA_F16BF16_SSISI_SI_fLi64ELi128ELNS4_4UMMA5MajorE0ELSO_0ELNSN_7ScaleInE0ELSP_0EEEEEENS4_6LayoutINS5_IJSC_SC_SC_EEENS5_IJNSA_ILi0EEESU_SU_EEEEENS5_IJNS4_10UnderscoreESX_SX_EEEEENS4_23SM90_TMA_LOAD_MULTICASTENS4_14ComposedLayoutINS4_7SwizzleILi3ELi4ELi3EEENS4_18smem_ptr_flag_bitsILi16EEENSS_INS5_IJNSA_ILi8EEESF_EEENS5_IJSF_SC_EEEEEEEvNS4_8identityES10_S1A_vS1B_EENS_8epilogue10collective18CollectiveEpilogueINS1D_23Sm100TmaWarpSpecializedILi4ELi2ELi16ELb1ELb0EEEJSH_NS5_IJNSS_ISF_SC_EENSS_INSA_ILi32EEESC_EEEEESI_SJ_SI_SJ_NS1D_6fusion15FusionCallbacksIS1H_NS1M_17LinearCombinationISI_fSI_fLNS_15FloatRoundStyleE2EEESH_S1L_JEEENS4_5SM1004TMEM4LOAD26SM100_TMEM_LOAD_16dp256b4xENS4_13SM90_TMA_LOADENS11_INS12_ILi2ELi4ELi3EEES15_NSS_INS5_IJS16_S1J_EEENS5_IJS1J_SC_EEEEEEENS4_17SM75_U32x4_LDSM_NENS4_14SM90_TMA_STOREES21_NS4_17SM90_U32x4_STSM_NENS4_39AutoVectorizingCopyWithAssumedAlignmentILi128EEEEEEvvEEEEvNT_6ParamsE) ;  /* 0xffffff6c046c7950 */ /* 0x000fea0003c3ffff */
        .weak           $__internal_2_$__cuda_sm10x_tcgen05_guardrail_trap_unallocated_columns_being_dealloced
        .type           $__internal_2_$__cuda_sm10x_tcgen05_guardrail_trap_unallocated_columns_being_dealloced,@function
        .size           $__internal_2_$__cuda_sm10x_tcgen05_guardrail_trap_unallocated_columns_being_dealloced,(.L_x_180 - $__internal_2_$__cuda_sm10x_tcgen05_guardrail_trap_unallocated_columns_being_dealloced)
$__internal_2_$__cuda_sm10x_tcgen05_guardrail_trap_unallocated_columns_being_dealloced:
[----:B------:R-:W-:Y:S05]  /*9250*/  BPT.TRAP 0x1 ;  /* 0x000000040000795c */ /* 0x000fea0000300000 */
[----:B------:R-:W-:-:S04]  /*9260*/  HFMA2 R3, -RZ, RZ, 0, 0 ;  /* 0x00000000ff037431 */ /* 0x000fc800000001ff */
[----:B------:R-:W-:Y:S05]  /*9270*/  RET.REL.NODEC R2 `(_ZN7cutlass13device_kernelINS_4gemm6kernel13GemmUniversalIN4cute5tupleIJiiiiEEENS1_10collective13CollectiveMmaINS1_35MainloopSm100TmaUmmaWarpSpecializedILi3ELi2ELi4ENS5_IJNS4_1CILi2EEESB_NSA_ILi1EEEEEEEENS5_IJNSA_ILi64EEENSA_ILi128EEESF_EEENS_10bfloat16_tENS5_IJlSC_lEEESI_SJ_NS4_8TiledMMAINS4_8MMA_AtomIJNS4_20SM100_MMA_F16BF16_SSISI_SI_fLi64ELi128ELNS4_4UMMA5MajorE0ELSO_0ELNSN_7ScaleInE0ELSP_0EEEEEENS4_6LayoutINS5_IJSC_SC_SC_EEENS5_IJNSA_ILi0EEESU_SU_EEEEENS5_IJNS4_10UnderscoreESX_SX_EEEEENS4_23SM90_TMA_LOAD_MULTICASTENS4_14ComposedLayoutINS4_7SwizzleILi3ELi4ELi3EEENS4_18smem_ptr_flag_bitsILi16EEENSS_INS5_IJNSA_ILi8EEESF_EEENS5_IJSF_SC_EEEEEEEvNS4_8identityES10_S1A_vS1B_EENS_8epilogue10collective18CollectiveEpilogueINS1D_23Sm100TmaWarpSpecializedILi4ELi2ELi16ELb1ELb0EEEJSH_NS5_IJNSS_ISF_SC_EENSS_INSA_ILi32EEESC_EEEEESI_SJ_SI_SJ_NS1D_6fusion15FusionCallbacksIS1H_NS1M_17LinearCombinationISI_fSI_fLNS_15FloatRoundStyleE2EEESH_S1L_JEEENS4_5SM1004TMEM4LOAD26SM100_TMEM_LOAD_16dp256b4xENS4_13SM90_TMA_LOADENS11_INS12_ILi2ELi4ELi3EEES15_NSS_INS5_IJS16_S1J_EEENS5_IJS1J_SC_EEEEEEENS4_17SM75_U32x4_LDSM_NENS4_14SM90_TMA_STOREES21_NS4_17SM90_U32x4_STSM_NENS4_39AutoVectorizingCopyWithAssumedAlignmentILi128EEEEEEvvEEEEvNT_6ParamsE) ;  /* 0xffffff6c02607950 */ /* 0x000fea0003c3ffff */
.L_x_179:
[----:B------:R-:W-:-:S00]  /*9280*/  BRA `(.L_x_179) ;  /* 0xfffffffc00fc7947 */ /* 0x000fc0000383ffff */
[----:B------:R-:W-:-:S00]  /*9290*/  NOP ;  /* 0x0000000000007918 */ /* 0x000fc00000000000 */
        /* <DEDUP_REMOVED lines=14> */
.L_x_180:


//--------------------- .nv.global.init           --------------------------
	.section	.nv.global.init,"aw",@progbits
.nv.global.init:
	.type		$str$27,@object
	.size		$str$27,($str$28 - $str$27)
$str$27:
        /*0000*/ 	.byte	0x28, 0x61, 0x64, 0x64, 0x72, 0x65, 0x73, 0x73, 0x20, 0x26, 0x20, 0x6d, 0x61, 0x73, 0x6b, 0x29
        /*0010*/ 	.byte	0x20, 0x3d, 0x3d, 0x20, 0x30, 0x00
	.type		$str$28,@object
	.size		$str$28,($str$26 - $str$28)
$str$28:
        /*0016*/ 	.byte	0x2f, 0x74, 0x6d, 0x70, 0x2f, 0x63, 0x75, 0x74, 0x6c, 0x61, 0x73, 0x73, 0x5f, 0x73, 0x77, 0x65
        /*0026*/ 	.byte	0x65, 0x70, 0x5f, 0x73, 0x72, 0x63, 0x2f, 0x69, 0x6e, 0x63, 0x6c, 0x75, 0x64, 0x65, 0x2f, 0x63
        /*0036*/ 	.byte	0x75, 0x74, 0x65, 0x2f, 0x70, 0x6f, 0x69, 0x6e, 0x74, 0x65, 0x72, 0x5f, 0x66, 0x6c, 0x61, 0x67
        /*0046*/ 	.byte	0x67, 0x65, 0x64, 0x2e, 0x68, 0x70, 0x70, 0x00
	.type		$str$26,@object
	.size		$str$26,($str$25 - $str$26)
$str$26:
        /*004e*/ 	.byte	0x2f, 0x74, 0x6d, 0x70, 0x2f, 0x63, 0x75, 0x74, 0x6c, 0x61, 0x73, 0x73, 0x5f, 0x73, 0x77, 0x65
        /*005e*/ 	.byte	0x65, 0x70, 0x5f, 0x73, 0x72, 0x63, 0x2f, 0x69, 0x6e, 0x63, 0x6c, 0x75, 0x64, 0x65, 0x2f, 0x63
        /*006e*/ 	.byte	0x75, 0x74, 0x65, 0x2f, 0x61, 0x74, 0x6f, 0x6d, 0x2f, 0x63, 0x6f, 0x70, 0x79, 0x5f, 0x74, 0x72
        /*007e*/ 	.byte	0x61, 0x69, 0x74, 0x73, 0x5f, 0x73, 0x6d, 0x31, 0x30, 0x30, 0x2e, 0x68, 0x70, 0x70, 0x00
	.type		$str$25,@object
	.size		$str$25,(__unnamed_1 - $str$25)
$str$25:
        /*008d*/ 	.byte	0x28, 0x28, 0x75, 0x69, 0x6e, 0x74, 0x33, 0x32, 0x5f, 0x74, 0x28, 0x74, 0x68, 0x72, 0x65, 0x61
        /*009d*/ 	.byte	0x64, 0x49, 0x64, 0x78, 0x2e, 0x78, 0x29, 0x20, 0x2f, 0x20, 0x33, 0x32, 0x29, 0x20, 0x25, 0x20
        /*00ad*/ 	.byte	0x34, 0x29, 0x20, 0x3d, 0x3d, 0x20, 0x28, 0x28, 0x28, 0x74, 0x6d, 0x65, 0x6d, 0x5f, 0x61, 0x64
        /*00bd*/ 	.byte	0x64, 0x72, 0x20, 0x3e, 0x3e, 0x20, 0x31, 0x36, 0x29, 0x20, 0x2f, 0x20, 0x33, 0x32, 0x29, 0x20
        /*00cd*/ 	.byte	0x25, 0x20, 0x34, 0x29, 0x00
	.type		__unnamed_1,@object
	.size		__unnamed_1,(__unnamed_2 - __unnamed_1)
__unnamed_1:
        /*00d2*/ 	.byte	0x61, 0x75, 0x74, 0x6f, 0x20, 0x63, 0x75, 0x74, 0x65, 0x3a, 0x3a, 0x61, 0x73, 0x5f, 0x70, 0x6f
        /* <DEDUP_REMOVED lines=24> */
        /*0262*/ 	.byte	0x30, 0x34, 0x38, 0x3e, 0x3e, 0x3e, 0x3e, 0x5d, 0x00
	.type		__unnamed_2,@object
	.size		__unnamed_2,(.L_2 - __unnamed_2)
__unnamed_2:
        /* <DEDUP_REMOVED lines=45> */
        /*053b*/ 	.byte	0x3e, 0x3e, 0x3e, 0x5d, 0x00
.L_2:


//--------------------- .nv.shared._ZN7cutlass13device_kernelINS_4gemm6kernel13GemmUniversalIN4cute5tupleIJiiiiEEENS1_10collective13CollectiveMmaINS1_35MainloopSm100TmaUmmaWarpSpecializedILi3ELi2ELi4ENS5_IJNS4_1CILi2EEESB_NSA_ILi1EEEEEEEENS5_IJNSA_ILi64EEENSA_ILi128EEESF_EEENS_10bfloat16_tENS5_IJlSC_lEEESI_SJ_NS4_8TiledMMAINS4_8MMA_AtomIJNS4_20SM100_MMA_F16BF16_SSISI_SI_fLi64ELi128ELNS4_4UMMA5MajorE0ELSO_0ELNSN_7ScaleInE0ELSP_0EEEEEENS4_6LayoutINS5_IJSC_SC_SC_EEENS5_IJNSA_ILi0EEESU_SU_EEEEENS5_IJNS4_10UnderscoreESX_SX_EEEEENS4_23SM90_TMA_LOAD_MULTICASTENS4_14ComposedLayoutINS4_7SwizzleILi3ELi4ELi3EEENS4_18smem_ptr_flag_bitsILi16EEENSS_INS5_IJNSA_ILi8EEESF_EEENS5_IJSF_SC_EEEEEEEvNS4_8identityES10_S1A_vS1B_EENS_8epilogue10collective18CollectiveEpilogueINS1D_23Sm100TmaWarpSpecializedILi4ELi2ELi16ELb1ELb0EEEJSH_NS5_IJNSS_ISF_SC_EENSS_INSA_ILi32EEESC_EEEEESI_SJ_SI_SJ_NS1D_6fusion15FusionCallbacksIS1H_NS1M_17LinearCombinationISI_fSI_fLNS_15FloatRoundStyleE2EEESH_S1L_JEEENS4_5SM1004TMEM4LOAD26SM100_TMEM_LOAD_16dp256b4xENS4_13SM90_TMA_LOADENS11_INS12_ILi2ELi4ELi3EEES15_NSS_INS5_IJS16_S1J_EEENS5_IJS1J_SC_EEEEEEENS4_17SM75_U32x4_LDSM_NENS4_14SM90_TMA_STOREES21_NS4_17SM90_U32x4_STSM_NENS4_39AutoVectorizingCopyWithAssumedAlignmentILi128EEEEEEvvEEEEvNT_6ParamsE --------------------------
	.section	.nv.shared._ZN7cutlass13device_kernelINS_4gemm6kernel13GemmUniversalIN4cute5tupleIJiiiiEEENS1_10collective13CollectiveMmaINS1_35MainloopSm100TmaUmmaWarpSpecializedILi3ELi2ELi4ENS5_IJNS4_1CILi2EEESB_NSA_ILi1EEEEEEEENS5_IJNSA_ILi64EEENSA_ILi128EEESF_EEENS_10bfloat16_tENS5_IJlSC_lEEESI_SJ_NS4_8TiledMMAINS4_8MMA_AtomIJNS4_20SM100_MMA_F16BF16_SSISI_SI_fLi64ELi128ELNS4_4UMMA5MajorE0ELSO_0ELNSN_7ScaleInE0ELSP_0EEEEEENS4_6LayoutINS5_IJSC_SC_SC_EEENS5_IJNSA_ILi0EEESU_SU_EEEEENS5_IJNS4_10UnderscoreESX_SX_EEEEENS4_23SM90_TMA_LOAD_MULTICASTENS4_14ComposedLayoutINS4_7SwizzleILi3ELi4ELi3EEENS4_18smem_ptr_flag_bitsILi16EEENSS_INS5_IJNSA_ILi8EEESF_EEENS5_IJSF_SC_EEEEEEEvNS4_8identityES10_S1A_vS1B_EENS_8epilogue10collective18CollectiveEpilogueINS1D_23Sm100TmaWarpSpecializedILi4ELi2ELi16ELb1ELb0EEEJSH_NS5_IJNSS_ISF_SC_EENSS_INSA_ILi32EEESC_EEEEESI_SJ_SI_SJ_NS1D_6fusion15FusionCallbacksIS1H_NS1M_17LinearCombinationISI_fSI_fLNS_15FloatRoundStyleE2EEESH_S1L_JEEENS4_5SM1004TMEM4LOAD26SM100_TMEM_LOAD_16dp256b4xENS4_13SM90_TMA_LOADENS11_INS12_ILi2ELi4ELi3EEES15_NSS_INS5_IJS16_S1J_EEENS5_IJS1J_SC_EEEEEEENS4_17SM75_U32x4_LDSM_NENS4_14SM90_TMA_STOREES21_NS4_17SM90_U32x4_STSM_NENS4_39AutoVectorizingCopyWithAssumedAlignmentILi128EEEEEEvvEEEEvNT_6ParamsE,"aw",@nobits
	.sectionflags	@""
	.align	16
	.zero		1024


//--------------------- .nv.shared.reserved.0     --------------------------
	.section	.nv.shared.reserved.0,"aw",@nobits
	.weak		__nv_reservedSMEM_offset_0_alias
	.size		__nv_reservedSMEM_offset_0_alias, 0, 64
	.other		__nv_reservedSMEM_offset_0_alias,@"STO_CUDA_RESERVED_SHARED STV_DEFAULT"
__nv_reservedSMEM_offset_0_alias:
	.zero		0
.nv.shared.reserved.0:
	.zero		64
	.weak		__nv_reservedSMEM_tcgen05_partition
	.type		__nv_reservedSMEM_tcgen05_partition,@object
	.size		__nv_reservedSMEM_tcgen05_partition,(.L_0 - __nv_reservedSMEM_tcgen05_partition)
__nv_reservedSMEM_tcgen05_partition:
	.zero		32
.L_0:


//--------------------- .nv.global                --------------------------
	.section	.nv.global,"aw",@nobits
.nv.global:
	.type		_ZN39_INTERNAL_d01899f0_4_k_cu_f38621f5_91604cute1_E,@object
	.size		_ZN39_INTERNAL_d01899f0_4_k_cu_f38621f5_91604cute1_E,(_ZN39_INTERNAL_d01899f0_4_k_cu_f38621f5_91604cuda3std3__45__cpo6cbeginE - _ZN39_INTERNAL_d01899f0_4_k_cu_f38621f5_91604cute1_E)
_ZN39_INTERNAL_d01899f0_4_k_cu_f38621f5_91604cute1_E:
	.zero		1
	.type		_ZN39_INTERNAL_d01899f0_4_k_cu_f38621f5_91604cuda3std3__45__cpo6cbeginE,@object
	.size		_ZN39_INTERNAL_d01899f0_4_k_cu_f38621f5_91604cuda3std3__45__cpo6cbeginE,(_ZN39_INTERNAL_d01899f0_4_k_cu_f38621f5_91604cuda3std3__48in_placeE - _ZN39_INTERNAL_d01899f0_4_k_cu_f38621f5_91604cuda3std3__45__cpo6cbeginE)
_ZN39_INTERNAL_d01899f0_4_k_cu_f38621f5_91604cuda3std3__45__cpo6cbeginE:
	.zero		1
	.type		_ZN39_INTERNAL_d01899f0_4_k_cu_f38621f5_91604cuda3std3__48in_placeE,@object
	.size		_ZN39_INTERNAL_d01899f0_4_k_cu_f38621f5_91604cuda3std3__48in_placeE,(_ZN39_INTERNAL_d01899f0_4_k_cu_f38621f5_91604cuda3std6ranges3__45__cpo9iter_moveE - _ZN39_INTERNAL_d01899f0_4_k_cu_f38621f5_91604cuda3std3__48in_placeE)
_ZN39_INTERNAL_d01899f0_4_k_cu_f38621f5_91604cuda3std3__48in_placeE:
	.zero		1
	.type		_ZN39_INTERNAL_d01899f0_4_k_cu_f38621f5_91604cuda3std6ranges3__45__cpo9iter_moveE,@object
	.size		_ZN39_INTERNAL_d01899f0_4_k_cu_f38621f5_91604cuda3std6ranges3__45__cpo9iter_moveE,(_ZN39_INTERNAL_d01899f0_4_k_cu_f38621f5_91604cuda3std3__45__cpo5beginE - _ZN39_INTERNAL_d01899f0_4_k_cu_f38621f5_91604cuda3std6ranges3__45__cpo9iter_moveE)
_ZN39_INTERNAL_d01899f0_4_k_cu_f38621f5_91604cuda3std6ranges3__45__cpo9iter_moveE:
	.zero		1
	.type		_ZN39_INTERNAL_d01899f0_4_k_cu_f38621f5_91604cuda3std3__45__cpo5beginE,@object
	.size		_ZN39_INTERNAL_d01899f0_4_k_cu_f38621f5_91604cuda3std3__45__cpo5beginE,(_ZN39_INTERNAL_d01899f0_4_k_cu_f38621f5_91604cuda3std3__441_GLOBAL__N__d01899f0_4_k_cu_f38621f5_91606ignoreE - _ZN39_INTERNAL_d01899f0_4_k_cu_f38621f5_91604cuda3std3__45__cpo5beginE)
_ZN39_INTERNAL_d01899f0_4_k_cu_f38621f5_91604cuda3std3__45__cpo5beginE:
	.zero		1
	.type		_ZN39_INTERNAL_d01899f0_4_k_cu_f38621f5_91604cuda3std3__441_GLOBAL__N__d01899f0_4_k_cu_f38621f5_91606ignoreE,@object
	.size		_ZN39_INTERNAL_d01899f0_4_k_cu_f38621f5_91604cuda3std3__441_GLOBAL__N__d01899f0_4_k_cu_f38621f5_91606ignoreE,(_ZN39_INTERNAL_d01899f0_4_k_cu_f38621f5_91604cute7productE - _ZN39_INTERNAL_d01899f0_4_k_cu_f38621f5_91604cuda3std3__441_GLOBAL__N__d01899f0_4_k_cu_f38621f5_91606ignoreE)
_ZN39_INTERNAL_d01899f0_4_k_cu_f38621f5_91604cuda3std3__441_GLOBAL__N__d01899f0_4_k_cu_f38621f5_91606ignoreE:
	.zero		1
	.type		_ZN39_INTERNAL_d01899f0_4_k_cu_f38621f5_91604cute7productE,@object
	.size		_ZN39_INTERNAL_d01899f0_4_k_cu_f38621f5_91604cute7productE,(_ZN39_INTERNAL_d01899f0_4_k_cu_f38621f5_91604cuda3std3__45__cpo3endE - _ZN39_INTERNAL_d01899f0_4_k_cu_f38621f5_91604cute7productE)
_ZN39_INTERNAL_d01899f0_4_k_cu_f38621f5_91604cute7productE:
	.zero		1
	.type		_ZN39_INTERNAL_d01899f0_4_k_cu_f38621f5_91604cuda3std3__45__cpo3endE,@object
	.size		_ZN39_INTERNAL_d01899f0_4_k_cu_f38621f5_91604cuda3std3__45__cpo3endE,(_ZN39_INTERNAL_d01899f0_4_k_cu_f38621f5_91604cuda3std3__419piecewise_constructE - _ZN39_INTERNAL_d01899f0_4_k_cu_f38621f5_91604cuda3std3__45__cpo3endE)
_ZN39_INTERNAL_d01899f0_4_k_cu_f38621f5_91604cuda3std3__45__cpo3endE:
	.zero		1
	.type		_ZN39_INTERNAL_d01899f0_4_k_cu_f38621f5_91604cuda3std3__419piecewise_constructE,@object
	.size		_ZN39_INTERNAL_d01899f0_4_k_cu_f38621f5_91604cuda3std3__419piecewise_constructE,(_ZN39_INTERNAL_d01899f0_4_k_cu_f38621f5_91604cuda3std3__45__cpo4cendE - _ZN39_INTERNAL_d01899f0_4_k_cu_f38621f5_91604cuda3std3__419piecewise_constructE)
_ZN39_INTERNAL_d01899f0_4_k_cu_f38621f5_91604cuda3std3__419piecewise_constructE:
	.zero		1
	.type		_ZN39_INTERNAL_d01899f0_4_k_cu_f38621f5_91604cuda3std3__45__cpo4cendE,@object
	.size		_ZN39_INTERNAL_d01899f0_4_k_cu_f38621f5_91604cuda3std3__45__cpo4cendE,(_ZN39_INTERNAL_d01899f0_4_k_cu_f38621f5_91604cuda3std6ranges3__45__cpo4swapE - _ZN39_INTERNAL_d01899f0_4_k_cu_f38621f5_91604cuda3std3__45__cpo4cendE)
_ZN39_INTERNAL_d01899f0_4_k_cu_f38621f5_91604cuda3std3__45__cpo4cendE:
	.zero		1
	.type		_ZN39_INTERNAL_d01899f0_4_k_cu_f38621f5_91604cuda3std6ranges3__45__cpo4swapE,@object
	.size		_ZN39_INTERNAL_d01899f0_4_k_cu_f38621f5_91604cuda3std6ranges3__45__cpo4swapE,(.L_10 - _ZN39_INTERNAL_d01899f0_4_k_cu_f38621f5_91604cuda3std6ranges3__45__cpo4swapE)
_ZN39_INTERNAL_d01899f0_4_k_cu_f38621f5_91604cuda3std6ranges3__45__cpo4swapE:
	.zero		1
.L_10:


//--------------------- .nv.constant0._ZN7cutlass13device_kernelINS_4gemm6kernel13GemmUniversalIN4cute5tupleIJiiiiEEENS1_10collective13CollectiveMmaINS1_35MainloopSm100TmaUmmaWarpSpecializedILi3ELi2ELi4ENS5_IJNS4_1CILi2EEESB_NSA_ILi1EEEEEEEENS5_IJNSA_ILi64EEENSA_ILi128EEESF_EEENS_10bfloat16_tENS5_IJlSC_lEEESI_SJ_NS4_8TiledMMAINS4_8MMA_AtomIJNS4_20SM100_MMA_F16BF16_SSISI_SI_fLi64ELi128ELNS4_4UMMA5MajorE0ELSO_0ELNSN_7ScaleInE0ELSP_0EEEEEENS4_6LayoutINS5_IJSC_SC_SC_EEENS5_IJNSA_ILi0EEESU_SU_EEEEENS5_IJNS4_10UnderscoreESX_SX_EEEEENS4_23SM90_TMA_LOAD_MULTICASTENS4_14ComposedLayoutINS4_7SwizzleILi3ELi4ELi3EEENS4_18smem_ptr_flag_bitsILi16EEENSS_INS5_IJNSA_ILi8EEESF_EEENS5_IJSF_SC_EEEEEEEvNS4_8identityES10_S1A_vS1B_EENS_8epilogue10collective18CollectiveEpilogueINS1D_23Sm100TmaWarpSpecializedILi4ELi2ELi16ELb1ELb0EEEJSH_NS5_IJNSS_ISF_SC_EENSS_INSA_ILi32EEESC_EEEEESI_SJ_SI_SJ_NS1D_6fusion15FusionCallbacksIS1H_NS1M_17LinearCombinationISI_fSI_fLNS_15FloatRoundStyleE2EEESH_S1L_JEEENS4_5SM1004TMEM4LOAD26SM100_TMEM_LOAD_16dp256b4xENS4_13SM90_TMA_LOADENS11_INS12_ILi2ELi4ELi3EEES15_NSS_INS5_IJS16_S1J_EEENS5_IJS1J_SC_EEEEEEENS4_17SM75_U32x4_LDSM_NENS4_14SM90_TMA_STOREES21_NS4_17SM90_U32x4_STSM_NENS4_39AutoVectorizingCopyWithAssumedAlignmentILi128EEEEEEvvEEEEvNT_6ParamsE --------------------------
	.section	.nv.constant0._ZN7cutlass13device_kernelINS_4gemm6kernel13GemmUniversalIN4cute5tupleIJiiiiEEENS1_10collective13CollectiveMmaINS1_35MainloopSm100TmaUmmaWarpSpecializedILi3ELi2ELi4ENS5_IJNS4_1CILi2EEESB_NSA_ILi1EEEEEEEENS5_IJNSA_ILi64EEENSA_ILi128EEESF_EEENS_10bfloat16_tENS5_IJlSC_lEEESI_SJ_NS4_8TiledMMAINS4_8MMA_AtomIJNS4_20SM100_MMA_F16BF16_SSISI_SI_fLi64ELi128ELNS4_4UMMA5MajorE0ELSO_0ELNSN_7ScaleInE0ELSP_0EEEEEENS4_6LayoutINS5_IJSC_SC_SC_EEENS5_IJNSA_ILi0EEESU_SU_EEEEENS5_IJNS4_10UnderscoreESX_SX_EEEEENS4_23SM90_TMA_LOAD_MULTICASTENS4_14ComposedLayoutINS4_7SwizzleILi3ELi4ELi3EEENS4_18smem_ptr_flag_bitsILi16EEENSS_INS5_IJNSA_ILi8EEESF_EEENS5_IJSF_SC_EEEEEEEvNS4_8identityES10_S1A_vS1B_EENS_8epilogue10collective18CollectiveEpilogueINS1D_23Sm100TmaWarpSpecializedILi4ELi2ELi16ELb1ELb0EEEJSH_NS5_IJNSS_ISF_SC_EENSS_INSA_ILi32EEESC_EEEEESI_SJ_SI_SJ_NS1D_6fusion15FusionCallbacksIS1H_NS1M_17LinearCombinationISI_fSI_fLNS_15FloatRoundStyleE2EEESH_S1L_JEEENS4_5SM1004TMEM4LOAD26SM100_TMEM_LOAD_16dp256b4xENS4_13SM90_TMA_LOADENS11_INS12_ILi2ELi4ELi3EEES15_NSS_INS5_IJS16_S1J_EEENS5_IJS1J_SC_EEEEEEENS4_17SM75_U32x4_LDSM_NENS4_14SM90_TMA_STOREES21_NS4_17SM90_U32x4_STSM_NENS4_39AutoVectorizingCopyWithAssumedAlignmentILi128EEEEEEvvEEEEvNT_6ParamsE,"a",@progbits
	.sectionflags	@""
	.align	4
.nv.constant0._ZN7cutlass13device_kernelINS_4gemm6kernel13GemmUniversalIN4cute5tupleIJiiiiEEENS1_10collective13CollectiveMmaINS1_35MainloopSm100TmaUmmaWarpSpecializedILi3ELi2ELi4ENS5_IJNS4_1CILi2EEESB_NSA_ILi1EEEEEEEENS5_IJNSA_ILi64EEENSA_ILi128EEESF_EEENS_10bfloat16_tENS5_IJlSC_lEEESI_SJ_NS4_8TiledMMAINS4_8MMA_AtomIJNS4_20SM100_MMA_F16BF16_SSISI_SI_fLi64ELi128ELNS4_4UMMA5MajorE0ELSO_0ELNSN_7ScaleInE0ELSP_0EEEEEENS4_6LayoutINS5_IJSC_SC_SC_EEENS5_IJNSA_ILi0EEESU_SU_EEEEENS5_IJNS4_10UnderscoreESX_SX_EEEEENS4_23SM90_TMA_LOAD_MULTICASTENS4_14ComposedLayoutINS4_7SwizzleILi3ELi4ELi3EEENS4_18smem_ptr_flag_bitsILi16EEENSS_INS5_IJNSA_ILi8EEESF_EEENS5_IJSF_SC_EEEEEEEvNS4_8identityES10_S1A_vS1B_EENS_8epilogue10collective18CollectiveEpilogueINS1D_23Sm100TmaWarpSpecializedILi4ELi2ELi16ELb1ELb0EEEJSH_NS5_IJNSS_ISF_SC_EENSS_INSA_ILi32EEESC_EEEEESI_SJ_SI_SJ_NS1D_6fusion15FusionCallbacksIS1H_NS1M_17LinearCombinationISI_fSI_fLNS_15FloatRoundStyleE2EEESH_S1L_JEEENS4_5SM1004TMEM4LOAD26SM100_TMEM_LOAD_16dp256b4xENS4_13SM90_TMA_LOADENS11_INS12_ILi2ELi4ELi3EEES15_NSS_INS5_IJS16_S1J_EEENS5_IJS1J_SC_EEEEEEENS4_17SM75_U32x4_LDSM_NENS4_14SM90_TMA_STOREES21_NS4_17SM90_U32x4_STSM_NENS4_39AutoVectorizingCopyWithAssumedAlignmentILi128EEEEEEvvEEEEvNT_6ParamsE:
	.zero		2944


//--------------------- SYMBOLS --------------------------

	.type		.nv.reservedSmem.offset0,@object
	.size		.nv.reservedSmem.offset0,0x4
	.type		.nv.reservedSmem.cap,@object
	.size		.nv.reservedSmem.cap,0x4
	.type		__assertfail,@function
